// auto-generated by cutlass_sweep.gemm — config: {"arch": "sm_90", "cluster_m": 1, "cluster_n": 1, "dtype": "fp16", "dtype_b": "fp16", "layout": "nt", "stages": 0, "tile_k": 64, "tile_m": 192, "tile_n": 176}
#include "cutlass/cutlass.h"
#include "cutlass/gemm/collective/collective_builder.hpp"
#include "cutlass/gemm/device/gemm_universal_adapter.h"
#include "cutlass/gemm/kernel/gemm_universal.hpp"
#include "cutlass/epilogue/collective/collective_builder.hpp"

using ElemA = cutlass::half_t;
using ElemB = cutlass::half_t;
using ElemCD = cutlass::half_t;
using Acc  = float;
using TileShape    = cute::Shape<cute::_192, cute::_176, cute::_64>;
using ClusterShape = cute::Shape<cute::_1, cute::_1, cute::_1>;

using CollectiveEpilogue = typename cutlass::epilogue::collective::CollectiveBuilder<
    cutlass::arch::Sm90, cutlass::arch::OpClassTensorOp,
    TileShape, ClusterShape,
    cutlass::epilogue::collective::EpilogueTileAuto,
    Acc, Acc,
    ElemCD, cutlass::layout::RowMajor, 128 / cutlass::sizeof_bits<ElemCD>::value,
    ElemCD, cutlass::layout::RowMajor, 128 / cutlass::sizeof_bits<ElemCD>::value,
    cutlass::epilogue::collective::EpilogueScheduleAuto
  >::CollectiveOp;

using CollectiveMainloop = typename cutlass::gemm::collective::CollectiveBuilder<
    cutlass::arch::Sm90, cutlass::arch::OpClassTensorOp,
    ElemA, cutlass::layout::RowMajor, 128 / cutlass::sizeof_bits<ElemA>::value,
    ElemB, cutlass::layout::ColumnMajor, 128 / cutlass::sizeof_bits<ElemB>::value,
    Acc,
    TileShape, ClusterShape,
    cutlass::gemm::collective::StageCountAutoCarveout<static_cast<int>(sizeof(typename CollectiveEpilogue::SharedStorage))>,
    cutlass::gemm::collective::KernelScheduleAuto
  >::CollectiveOp;

using GemmKernel = cutlass::gemm::kernel::GemmUniversal<
    cute::Shape<int,int,int,int>,
    CollectiveMainloop,
    CollectiveEpilogue
>;
using Gemm = cutlass::gemm::device::GemmUniversalAdapter<GemmKernel>;

// Force the device kernel symbol into the cubin without needing a host main.
auto* _anchor = &cutlass::device_kernel<GemmKernel>;


// ===== COMPILED SASS (sm_90a) =====

	.target	sm_90a

	.elftype	@"ET_EXEC"


//--------------------- .note.nv.tkinfo           --------------------------
	.section	.note.nv.tkinfo,"",@"SHT_NOTE"
	.sectionflags	@"SHF_NOTE_NV_TKINFO"
	.tkinfo
        /*0018*/ 	.word	0x00000002
        /*0030*/ 	.string	""
        /*0030*/ 	.string	"ptxas"
        /*0030*/ 	.string	"Cuda compilation tools, release 13.0, V13.0.88"
        /*0030*/ 	.string	"Build cuda_13.0.r13.0/compiler.36424714_0"
        /*0030*/ 	.string	"-arch sm_90a -m 64 "



//--------------------- .note.nv.cuinfo           --------------------------
	.section	.note.nv.cuinfo,"",@"SHT_NOTE"
	.sectionflags	@"SHF_NOTE_NV_CUINFO"
        /*0018*/ 	.short	0x0002
        /*001a*/ 	.short	0x005a
        /*001c*/ 	.short	0x0082
	.zero		2


//--------------------- .nv.info                  --------------------------
	.section	.nv.info,"",@"SHT_CUDA_INFO"
	.align	4


	//----- nvinfo : EIATTR_REGCOUNT
	.align		4
        /*0000*/ 	.byte	0x04, 0x2f
        /*0002*/ 	.short	(.L_15 - .L_14)
	.align		4
.L_14:
        /*0004*/ 	.word	index@(_ZN7cutlass13device_kernelINS_4gemm6kernel13GemmUniversalIN4cute5tupleIJiiiiEEENS1_10collective13CollectiveMmaINS1_34MainloopSm90TmaGmmaWarpSpecializedILi4ENS5_IJNS4_1CILi1EEESB_SB_EEENS1_35KernelTmaWarpSpecializedCooperativeEEENS5_IJNSA_ILi192EEENSA_ILi176EEENSA_ILi64EEEEEENS_6half_tENS5_IJlSB_lEEESJ_SK_NS4_8TiledMMAINS4_8MMA_AtomIJNS4_4SM904GMMA25MMA_64x16x16_F32F16F16_SSILNSO_5MajorE0ELSQ_0ELNSO_7ScaleInE1ELSR_1EEEEEENS4_6LayoutINS5_IJNSA_ILi2EEESB_SB_EEENS5_IJSB_NSA_ILi0EEESX_EEEEENS5_IJNS4_10UnderscoreES10_S10_EEEEENS4_13SM90_TMA_LOADENS4_14ComposedLayoutINS4_7SwizzleILi3ELi4ELi3EEENS4_18smem_ptr_flag_bitsILi16EEENSU_INS5_IJNSA_ILi8EEESH_EEENS5_IJSH_SB_EEEEEEEvNS4_8identityES13_S1D_vS1E_EENS_8epilogue10collective6detail29Sm90TmaWarpSpecializedAdapterINS1H_15DefaultEpilogueISJ_SK_SK_NS1G_6thread17LinearCombinationISJ_Li1EffLNS1L_9ScaleType4KindE0ELNS_15FloatRoundStyleE2ESJ_EENS1_15EpilogueDefaultEEEEEvvEEEEvNT_6ParamsE)
        /*0008*/ 	.word	0x000000a8


	//----- nvinfo : EIATTR_FRAME_SIZE
	.align		4
.L_15:
        /*000c*/ 	.byte	0x04, 0x11
        /*000e*/ 	.short	(.L_17 - .L_16)
	.align		4
.L_16:
        /*0010*/ 	.word	index@(_ZN7cutlass13device_kernelINS_4gemm6kernel13GemmUniversalIN4cute5tupleIJiiiiEEENS1_10collective13CollectiveMmaINS1_34MainloopSm90TmaGmmaWarpSpecializedILi4ENS5_IJNS4_1CILi1EEESB_SB_EEENS1_35KernelTmaWarpSpecializedCooperativeEEENS5_IJNSA_ILi192EEENSA_ILi176EEENSA_ILi64EEEEEENS_6half_tENS5_IJlSB_lEEESJ_SK_NS4_8TiledMMAINS4_8MMA_AtomIJNS4_4SM904GMMA25MMA_64x16x16_F32F16F16_SSILNSO_5MajorE0ELSQ_0ELNSO_7ScaleInE1ELSR_1EEEEEENS4_6LayoutINS5_IJNSA_ILi2EEESB_SB_EEENS5_IJSB_NSA_ILi0EEESX_EEEEENS5_IJNS4_10UnderscoreES10_S10_EEEEENS4_13SM90_TMA_LOADENS4_14ComposedLayoutINS4_7SwizzleILi3ELi4ELi3EEENS4_18smem_ptr_flag_bitsILi16EEENSU_INS5_IJNSA_ILi8EEESH_EEENS5_IJSH_SB_EEEEEEEvNS4_8identityES13_S1D_vS1E_EENS_8epilogue10collective6detail29Sm90TmaWarpSpecializedAdapterINS1H_15DefaultEpilogueISJ_SK_SK_NS1G_6thread17LinearCombinationISJ_Li1EffLNS1L_9ScaleType4KindE0ELNS_15FloatRoundStyleE2ESJ_EENS1_15EpilogueDefaultEEEEEvvEEEEvNT_6ParamsE)
        /*0014*/ 	.word	0x00000000


	//----- nvinfo : EIATTR_MIN_STACK_SIZE
	.align		4
.L_17:
        /*0018*/ 	.byte	0x04, 0x12
        /*001a*/ 	.short	(.L_19 - .L_18)
	.align		4
.L_18:
        /*001c*/ 	.word	index@(_ZN7cutlass13device_kernelINS_4gemm6kernel13GemmUniversalIN4cute5tupleIJiiiiEEENS1_10collective13CollectiveMmaINS1_34MainloopSm90TmaGmmaWarpSpecializedILi4ENS5_IJNS4_1CILi1EEESB_SB_EEENS1_35KernelTmaWarpSpecializedCooperativeEEENS5_IJNSA_ILi192EEENSA_ILi176EEENSA_ILi64EEEEEENS_6half_tENS5_IJlSB_lEEESJ_SK_NS4_8TiledMMAINS4_8MMA_AtomIJNS4_4SM904GMMA25MMA_64x16x16_F32F16F16_SSILNSO_5MajorE0ELSQ_0ELNSO_7ScaleInE1ELSR_1EEEEEENS4_6LayoutINS5_IJNSA_ILi2EEESB_SB_EEENS5_IJSB_NSA_ILi0EEESX_EEEEENS5_IJNS4_10UnderscoreES10_S10_EEEEENS4_13SM90_TMA_LOADENS4_14ComposedLayoutINS4_7SwizzleILi3ELi4ELi3EEENS4_18smem_ptr_flag_bitsILi16EEENSU_INS5_IJNSA_ILi8EEESH_EEENS5_IJSH_SB_EEEEEEEvNS4_8identityES13_S1D_vS1E_EENS_8epilogue10collective6detail29Sm90TmaWarpSpecializedAdapterINS1H_15DefaultEpilogueISJ_SK_SK_NS1G_6thread17LinearCombinationISJ_Li1EffLNS1L_9ScaleType4KindE0ELNS_15FloatRoundStyleE2ESJ_EENS1_15EpilogueDefaultEEEEEvvEEEEvNT_6ParamsE)
        /*0020*/ 	.word	0x00000000
.L_19:


//--------------------- .nv.compat                --------------------------
	.section	.nv.compat,"",@"SHT_CUDA_COMPAT_INFO"
	.align	4
        /*0000*/ 	.byte	0x02, 0x09, 0x01, 0x00, 0x02, 0x02, 0x04, 0x00, 0x02, 0x05, 0x05, 0x00, 0x03, 0x07, 0x01, 0x01
        /*0010*/ 	.byte	0x02, 0x03, 0x01, 0x00, 0x02, 0x06, 0x01, 0x00, 0x04, 0x0b, 0x08, 0x00, 0x00, 0x00, 0x00, 0x00
        /*0020*/ 	.byte	0x00, 0x00, 0x00, 0x00


//--------------------- .nv.info._ZN7cutlass13device_kernelINS_4gemm6kernel13GemmUniversalIN4cute5tupleIJiiiiEEENS1_10collective13CollectiveMmaINS1_34MainloopSm90TmaGmmaWarpSpecializedILi4ENS5_IJNS4_1CILi1EEESB_SB_EEENS1_35KernelTmaWarpSpecializedCooperativeEEENS5_IJNSA_ILi192EEENSA_ILi176EEENSA_ILi64EEEEEENS_6half_tENS5_IJlSB_lEEESJ_SK_NS4_8TiledMMAINS4_8MMA_AtomIJNS4_4SM904GMMA25MMA_64x16x16_F32F16F16_SSILNSO_5MajorE0ELSQ_0ELNSO_7ScaleInE1ELSR_1EEEEEENS4_6LayoutINS5_IJNSA_ILi2EEESB_SB_EEENS5_IJSB_NSA_ILi0EEESX_EEEEENS5_IJNS4_10UnderscoreES10_S10_EEEEENS4_13SM90_TMA_LOADENS4_14ComposedLayoutINS4_7SwizzleILi3ELi4ELi3EEENS4_18smem_ptr_flag_bitsILi16EEENSU_INS5_IJNSA_ILi8EEESH_EEENS5_IJSH_SB_EEEEEEEvNS4_8identityES13_S1D_vS1E_EENS_8epilogue10collective6detail29Sm90TmaWarpSpecializedAdapterINS1H_15DefaultEpilogueISJ_SK_SK_NS1G_6thread17LinearCombinationISJ_Li1EffLNS1L_9ScaleType4KindE0ELNS_15FloatRoundStyleE2ESJ_EENS1_15EpilogueDefaultEEEEEvvEEEEvNT_6ParamsE --------------------------
	.section	.nv.info._ZN7cutlass13device_kernelINS_4gemm6kernel13GemmUniversalIN4cute5tupleIJiiiiEEENS1_10collective13CollectiveMmaINS1_34MainloopSm90TmaGmmaWarpSpecializedILi4ENS5_IJNS4_1CILi1EEESB_SB_EEENS1_35KernelTmaWarpSpecializedCooperativeEEENS5_IJNSA_ILi192EEENSA_ILi176EEENSA_ILi64EEEEEENS_6half_tENS5_IJlSB_lEEESJ_SK_NS4_8TiledMMAINS4_8MMA_AtomIJNS4_4SM904GMMA25MMA_64x16x16_F32F16F16_SSILNSO_5MajorE0ELSQ_0ELNSO_7ScaleInE1ELSR_1EEEEEENS4_6LayoutINS5_IJNSA_ILi2EEESB_SB_EEENS5_IJSB_NSA_ILi0EEESX_EEEEENS5_IJNS4_10UnderscoreES10_S10_EEEEENS4_13SM90_TMA_LOADENS4_14ComposedLayoutINS4_7SwizzleILi3ELi4ELi3EEENS4_18smem_ptr_flag_bitsILi16EEENSU_INS5_IJNSA_ILi8EEESH_EEENS5_IJSH_SB_EEEEEEEvNS4_8identityES13_S1D_vS1E_EENS_8epilogue10collective6detail29Sm90TmaWarpSpecializedAdapterINS1H_15DefaultEpilogueISJ_SK_SK_NS1G_6thread17LinearCombinationISJ_Li1EffLNS1L_9ScaleType4KindE0ELNS_15FloatRoundStyleE2ESJ_EENS1_15EpilogueDefaultEEEEEvvEEEEvNT_6ParamsE,"",@"SHT_CUDA_INFO"
	.sectionflags	@""
	.align	4


	//----- nvinfo : EIATTR_CUDA_API_VERSION
	.align		4
        /*0000*/ 	.byte	0x04, 0x37
        /*0002*/ 	.short	(.L_21 - .L_20)
.L_20:
        /*0004*/ 	.word	0x00000082


	//----- nvinfo : EIATTR_KPARAM_INFO
	.align		4
.L_21:
        /*0008*/ 	.byte	0x04, 0x17
        /*000a*/ 	.short	(.L_23 - .L_22)
.L_22:
        /*000c*/ 	.word	0x00000000
        /*0010*/ 	.short	0x0000
        /*0012*/ 	.short	0x0070
        /*0014*/ 	.byte	0x00, 0xf0, 0x01, 0x10


	//----- nvinfo : EIATTR_SPARSE_MMA_MASK
	.align		4
.L_23:
        /*0018*/ 	.byte	0x03, 0x50
        /*001a*/ 	.short	0x0000


	//----- nvinfo : EIATTR_MAXREG_COUNT
	.align		4
        /*001c*/ 	.byte	0x03, 0x1b
        /*001e*/ 	.short	0x00a8


	//----- nvinfo : EIATTR_NUM_BARRIERS
	.align		4
        /*0020*/ 	.byte	0x02, 0x4c
        /*0022*/ 	.byte	0x01
	.zero		1


	//----- nvinfo : EIATTR_EXTERNS
	.align		4
        /*0024*/ 	.byte	0x04, 0x0f
        /*0026*/ 	.short	(.L_25 - .L_24)


	//   ....[0]....
	.align		4
.L_24:
        /*0028*/ 	.word	index@(__assertfail)


	//----- nvinfo : EIATTR_MERCURY_ISA_VERSION
	.align		4
.L_25:
        /*002c*/ 	.byte	0x03, 0x5f
        /*002e*/ 	.short	0x0101


	//----- nvinfo : EIATTR_INT_WARP_WIDE_INSTR_OFFSETS
	.align		4
        /*0030*/ 	.byte	0x04, 0x31
        /*0032*/ 	.short	(.L_27 - .L_26)


	//   ....[0]....
.L_26:
        /*0034*/ 	.word	0x000003c0


	//   ....[1]....
        /*0038*/ 	.word	0x000003d0


	//   ....[2]....
        /*003c*/ 	.word	0x000004b0


	//----- nvinfo : EIATTR_COOP_GROUP_MASK_REGIDS
	.align		4
.L_27:
        /*0040*/ 	.byte	0x04, 0x29
        /*0042*/ 	.short	(.L_29 - .L_28)


	//   ....[0]....
.L_28:
        /*0044*/ 	.word	0xffffffff


	//   ....[1]....
        /*0048*/ 	.word	0xffffffff


	//   ....[2]....
        /*004c*/ 	.word	0xffffffff


	//   ....[3]....
        /*0050*/ 	.word	0xffffffff


	//   ....[4]....
        /*0054*/ 	.word	0xffffffff


	//----- nvinfo : EIATTR_COOP_GROUP_INSTR_OFFSETS
	.align		4
.L_29:
        /*0058*/ 	.byte	0x04, 0x28
        /*005a*/ 	.short	(.L_31 - .L_30)


	//   ....[0]....
.L_30:
        /*005c*/ 	.word	0x00000060


	//   ....[1]....
        /*0060*/ 	.word	0x00000070


	//   ....[2]....
        /*0064*/ 	.word	0x00000130


	//   ....[3]....
        /*0068*/ 	.word	0x000002c0


	//   ....[4]....
        /*006c*/ 	.word	0x00000fa0


	//----- nvinfo : EIATTR_REG_RECONFIG
	.align		4
.L_31:
        /*0070*/ 	.byte	0x01, 0x54
	.zero		2


	//----- nvinfo : EIATTR_SYSCALL_OFFSETS
	.align		4
        /*0074*/ 	.byte	0x04, 0x46
        /*0076*/ 	.short	(.L_33 - .L_32)


	//   ....[0]....
.L_32:
        /*0078*/ 	.word	0x00001150


	//----- nvinfo : EIATTR_MBARRIER_INSTR_OFFSETS
	.align		4
.L_33:
        /*007c*/ 	.byte	0x04, 0x39
        /*007e*/ 	.short	(.L_35 - .L_34)


	//   ....[0]....
.L_34:
        /*0080*/ 	.word	0x00000230
        /*0084*/ 	.word	0x000000ff
        /*0088*/ 	.word	0x00000000
        /*008c*/ 	.short	0x0100
        /*008e*/ 	.byte	0x08
	.zero		1


	//   ....[1]....
        /*0090*/ 	.word	0x00000240
        /*0094*/ 	.word	0x000000ff
        /*0098*/ 	.word	0x00000020
        /*009c*/ 	.short	0x0100
        /*009e*/ 	.byte	0x08
	.zero		1


	//   ....[2]....
        /*00a0*/ 	.word	0x00000250
        /*00a4*/ 	.word	0x000000ff
        /*00a8*/ 	.word	0x00000008
        /*00ac*/ 	.short	0x0100
        /*00ae*/ 	.byte	0x08
	.zero		1


	//   ....[3]....
        /*00b0*/ 	.word	0x00000260
        /*00b4*/ 	.word	0x000000ff
        /*00b8*/ 	.word	0x00000028
        /*00bc*/ 	.short	0x0100
        /*00be*/ 	.byte	0x08
	.zero		1


	//   ....[4]....
        /*00c0*/ 	.word	0x00000270
        /*00c4*/ 	.word	0x000000ff
        /*00c8*/ 	.word	0x00000010
        /*00cc*/ 	.short	0x0100
        /*00ce*/ 	.byte	0x08
	.zero		1


	//   ....[5]....
        /*00d0*/ 	.word	0x00000280
        /*00d4*/ 	.word	0x000000ff
        /*00d8*/ 	.word	0x00000030
        /*00dc*/ 	.short	0x0100
        /*00de*/ 	.byte	0x08
	.zero		1


	//   ....[6]....
        /*00e0*/ 	.word	0x00000290
        /*00e4*/ 	.word	0x000000ff
        /*00e8*/ 	.word	0x00000018
        /*00ec*/ 	.short	0x0100
        /*00ee*/ 	.byte	0x08
	.zero		1


	//   ....[7]....
        /*00f0*/ 	.word	0x000002a0
        /*00f4*/ 	.word	0x000000ff
        /*00f8*/ 	.word	0x00000038
        /*00fc*/ 	.short	0x0100
        /*00fe*/ 	.byte	0x08
	.zero		1


	//   ....[8]....
        /*0100*/ 	.word	0x00000520
        /*0104*/ 	.word	0x000000ff
        /*0108*/ 	.word	0x00000050
        /*010c*/ 	.short	0x0100
        /*010e*/ 	.byte	0x06
	.zero		1


	//   ....[9]....
        /*0110*/ 	.word	0x00000580
        /*0114*/ 	.word	0x000000ff
        /*0118*/ 	.word	0x00000058
        /*011c*/ 	.short	0x0100
        /*011e*/ 	.byte	0x06
	.zero		1


	//   ....[10]....
        /*0120*/ 	.word	0x000011d0
        /*0124*/ 	.word	0x00000003
        /*0128*/ 	.word	0x00000000
        /*012c*/ 	.short	0x010a
        /*012e*/ 	.byte	0x3f
	.zero		1


	//   ....[11]....
        /*0130*/ 	.word	0x00001210
        /*0134*/ 	.word	0x00000003
        /*0138*/ 	.word	0x00000000
        /*013c*/ 	.short	0x010a
        /*013e*/ 	.byte	0x3f
	.zero		1


	//   ....[12]....
        /*0140*/ 	.word	0x00003510
        /*0144*/ 	.word	0x000000ff
        /*0148*/ 	.word	0x00000000
        /*014c*/ 	.short	0x010a
        /*014e*/ 	.byte	0x04
	.zero		1


	//   ....[13]....
        /*0150*/ 	.word	0x00003550
        /*0154*/ 	.word	0x000000ff
        /*0158*/ 	.word	0x00000000
        /*015c*/ 	.short	0x010a
        /*015e*/ 	.byte	0x04
	.zero		1


	//   ....[14]....
        /*0160*/ 	.word	0x000057a0
        /*0164*/ 	.word	0x000000ff
        /*0168*/ 	.word	0x00000000
        /*016c*/ 	.short	0x0101
        /*016e*/ 	.byte	0x04
	.zero		1


	//   ....[15]....
        /*0170*/ 	.word	0x00005940
        /*0174*/ 	.word	0x000000ff
        /*0178*/ 	.word	0x00000000
        /*017c*/ 	.short	0x0101
        /*017e*/ 	.byte	0x04
	.zero		1


	//   ....[16]....
        /*0180*/ 	.word	0x000113f0
        /*0184*/ 	.word	0x0000000c
        /*0188*/ 	.word	0x00000020
        /*018c*/ 	.short	0x010a
        /*018e*/ 	.byte	0x3f
	.zero		1


	//   ....[17]....
        /*0190*/ 	.word	0x000117b0
        /*0194*/ 	.word	0x00000005
        /*0198*/ 	.word	0x00000058
        /*019c*/ 	.short	0x0101
        /*019e*/ 	.byte	0x3f
	.zero		1


	//   ....[18]....
        /*01a0*/ 	.word	0x00011ee0
        /*01a4*/ 	.word	0x00000007
        /*01a8*/ 	.word	0x00000000
        /*01ac*/ 	.short	0x010a
        /*01ae*/ 	.byte	0x3f
	.zero		1


	//   ....[19]....
        /*01b0*/ 	.word	0x00011f60
        /*01b4*/ 	.word	0x00000006
        /*01b8*/ 	.word	0x00000000
        /*01bc*/ 	.short	0x010a
        /*01be*/ 	.byte	0x3f
	.zero		1


	//   ....[20]....
        /*01c0*/ 	.word	0x00011ff0
        /*01c4*/ 	.word	0x00000007
        /*01c8*/ 	.word	0x00000000
        /*01cc*/ 	.short	0x010a
        /*01ce*/ 	.byte	0x3f
	.zero		1


	//   ....[21]....
        /*01d0*/ 	.word	0x00012080
        /*01d4*/ 	.word	0x00000005
        /*01d8*/ 	.word	0x00000000
        /*01dc*/ 	.short	0x010a
        /*01de*/ 	.byte	0x3f
	.zero		1


	//   ....[22]....
        /*01e0*/ 	.word	0x000120e0
        /*01e4*/ 	.word	0x00000003
        /*01e8*/ 	.word	0x00000000
        /*01ec*/ 	.short	0x010a
        /*01ee*/ 	.byte	0x3f
	.zero		1


	//   ....[23]....
        /*01f0*/ 	.word	0x00012140
        /*01f4*/ 	.word	0x00000005
        /*01f8*/ 	.word	0x00000000
        /*01fc*/ 	.short	0x010a
        /*01fe*/ 	.byte	0x3f
	.zero		1


	//   ....[24]....
        /*0200*/ 	.word	0x00012210
        /*0204*/ 	.word	0x0000000c
        /*0208*/ 	.word	0x00000020
        /*020c*/ 	.short	0x010a
        /*020e*/ 	.byte	0x3f
	.zero		1


	//   ....[25]....
        /*0210*/ 	.word	0x000122e0
        /*0214*/ 	.word	0x00000007
        /*0218*/ 	.word	0x00000000
        /*021c*/ 	.short	0x010a
        /*021e*/ 	.byte	0x3f
	.zero		1


	//   ....[26]....
        /*0220*/ 	.word	0x00012330
        /*0224*/ 	.word	0x00000006
        /*0228*/ 	.word	0x00000000
        /*022c*/ 	.short	0x010a
        /*022e*/ 	.byte	0x3f
	.zero		1


	//   ....[27]....
        /*0230*/ 	.word	0x00012380
        /*0234*/ 	.word	0x00000007
        /*0238*/ 	.word	0x00000000
        /*023c*/ 	.short	0x010a
        /*023e*/ 	.byte	0x3f
	.zero		1


	//----- nvinfo : EIATTR_NUM_MBARRIERS
	.align		4
.L_35:
        /*0240*/ 	.byte	0x03, 0x38
        /*0242*/ 	.short	0x000a


	//----- nvinfo : EIATTR_EXIT_INSTR_OFFSETS
	.align		4
        /*0244*/ 	.byte	0x04, 0x1c
        /*0246*/ 	.short	(.L_37 - .L_36)


	//   ....[0]....
.L_36:
        /*0248*/ 	.word	0x000005d0


	//   ....[1]....
        /*024c*/ 	.word	0x00000eb0


	//   ....[2]....
        /*0250*/ 	.word	0x00010a30


	//   ....[3]....
        /*0254*/ 	.word	0x00011080


	//   ....[4]....
        /*0258*/ 	.word	0x000120d0


	//----- nvinfo : EIATTR_MAX_THREADS
	.align		4
.L_37:
        /*025c*/ 	.byte	0x04, 0x05
        /*025e*/ 	.short	(.L_39 - .L_38)
.L_38:
        /*0260*/ 	.word	0x00000180
        /*0264*/ 	.word	0x00000001
        /*0268*/ 	.word	0x00000001


	//----- nvinfo : EIATTR_CRS_STACK_SIZE
	.align		4
.L_39:
        /*026c*/ 	.byte	0x04, 0x1e
        /*026e*/ 	.short	(.L_41 - .L_40)
.L_40:
        /*0270*/ 	.word	0x00000000


	//----- nvinfo : EIATTR_CBANK_PARAM_SIZE
	.align		4
.L_41:
        /*0274*/ 	.byte	0x03, 0x19
        /*0276*/ 	.short	0x0470


	//----- nvinfo : EIATTR_PARAM_CBANK
	.align		4
        /*0278*/ 	.byte	0x04, 0x0a
        /*027a*/ 	.short	(.L_43 - .L_42)
	.align		4
.L_42:
        /*027c*/ 	.word	index@(.nv.constant0._ZN7cutlass13device_kernelINS_4gemm6kernel13GemmUniversalIN4cute5tupleIJiiiiEEENS1_10collective13CollectiveMmaINS1_34MainloopSm90TmaGmmaWarpSpecializedILi4ENS5_IJNS4_1CILi1EEESB_SB_EEENS1_35KernelTmaWarpSpecializedCooperativeEEENS5_IJNSA_ILi192EEENSA_ILi176EEENSA_ILi64EEEEEENS_6half_tENS5_IJlSB_lEEESJ_SK_NS4_8TiledMMAINS4_8MMA_AtomIJNS4_4SM904GMMA25MMA_64x16x16_F32F16F16_SSILNSO_5MajorE0ELSQ_0ELNSO_7ScaleInE1ELSR_1EEEEEENS4_6LayoutINS5_IJNSA_ILi2EEESB_SB_EEENS5_IJSB_NSA_ILi0EEESX_EEEEENS5_IJNS4_10UnderscoreES10_S10_EEEEENS4_13SM90_TMA_LOADENS4_14ComposedLayoutINS4_7SwizzleILi3ELi4ELi3EEENS4_18smem_ptr_flag_bitsILi16EEENSU_INS5_IJNSA_ILi8EEESH_EEENS5_IJSH_SB_EEEEEEEvNS4_8identityES13_S1D_vS1E_EENS_8epilogue10collective6detail29Sm90TmaWarpSpecializedAdapterINS1H_15DefaultEpilogueISJ_SK_SK_NS1G_6thread17LinearCombinationISJ_Li1EffLNS1L_9ScaleType4KindE0ELNS_15FloatRoundStyleE2ESJ_EENS1_15EpilogueDefaultEEEEEvvEEEEvNT_6ParamsE)
        /*0280*/ 	.short	0x0210
        /*0282*/ 	.short	0x0470


	//----- nvinfo : EIATTR_SW_WAR
	.align		4
.L_43:
        /*0284*/ 	.byte	0x04, 0x36
        /*0286*/ 	.short	(.L_45 - .L_44)
.L_44:
        /*0288*/ 	.word	0x00000008
.L_45:


//--------------------- .nv.callgraph             --------------------------
	.section	.nv.callgraph,"",@"SHT_CUDA_CALLGRAPH"
	.align	4
	.sectionentsize	8
	.align		4
        /*0000*/ 	.word	0x00000000
	.align		4
        /*0004*/ 	.word	0xffffffff
	.align		4
        /*0008*/ 	.word	index@(_ZN7cutlass13device_kernelINS_4gemm6kernel13GemmUniversalIN4cute5tupleIJiiiiEEENS1_10collective13CollectiveMmaINS1_34MainloopSm90TmaGmmaWarpSpecializedILi4ENS5_IJNS4_1CILi1EEESB_SB_EEENS1_35KernelTmaWarpSpecializedCooperativeEEENS5_IJNSA_ILi192EEENSA_ILi176EEENSA_ILi64EEEEEENS_6half_tENS5_IJlSB_lEEESJ_SK_NS4_8TiledMMAINS4_8MMA_AtomIJNS4_4SM904GMMA25MMA_64x16x16_F32F16F16_SSILNSO_5MajorE0ELSQ_0ELNSO_7ScaleInE1ELSR_1EEEEEENS4_6LayoutINS5_IJNSA_ILi2EEESB_SB_EEENS5_IJSB_NSA_ILi0EEESX_EEEEENS5_IJNS4_10UnderscoreES10_S10_EEEEENS4_13SM90_TMA_LOADENS4_14ComposedLayoutINS4_7SwizzleILi3ELi4ELi3EEENS4_18smem_ptr_flag_bitsILi16EEENSU_INS5_IJNSA_ILi8EEESH_EEENS5_IJSH_SB_EEEEEEEvNS4_8identityES13_S1D_vS1E_EENS_8epilogue10collective6detail29Sm90TmaWarpSpecializedAdapterINS1H_15DefaultEpilogueISJ_SK_SK_NS1G_6thread17LinearCombinationISJ_Li1EffLNS1L_9ScaleType4KindE0ELNS_15FloatRoundStyleE2ESJ_EENS1_15EpilogueDefaultEEEEEvvEEEEvNT_6ParamsE)
	.align		4
        /*000c*/ 	.word	index@(__assertfail)
	.align		4
        /*0010*/ 	.word	0x00000000
	.align		4
        /*0014*/ 	.word	0xfffffffe
	.align		4
        /*0018*/ 	.word	0x00000000
	.align		4
        /*001c*/ 	.word	0xfffffffd
	.align		4
        /*0020*/ 	.word	0x00000000
	.align		4
        /*0024*/ 	.word	0xfffffffc


//--------------------- .nv.constant4             --------------------------
	.section	.nv.constant4,"a",@progbits
	.align	8
	.align		8
.nv.constant4:
        /*0000*/ 	.dword	__assertfail
	.align		8
        /*0008*/ 	.dword	__unnamed_1
	.align		8
        /*0010*/ 	.dword	_ZN39_INTERNAL_a5044fe5_4_k_cu_46fdd465_97184cuda3std3__45__cpo5beginE
	.align		8
        /*0018*/ 	.dword	_ZN39_INTERNAL_a5044fe5_4_k_cu_46fdd465_97184cuda3std3__45__cpo3endE
	.align		8
        /*0020*/ 	.dword	_ZN39_INTERNAL_a5044fe5_4_k_cu_46fdd465_97184cuda3std3__45__cpo6cbeginE
	.align		8
        /*0028*/ 	.dword	_ZN39_INTERNAL_a5044fe5_4_k_cu_46fdd465_97184cuda3std3__45__cpo4cendE
	.align		8
        /*0030*/ 	.dword	_ZN39_INTERNAL_a5044fe5_4_k_cu_46fdd465_97184cuda3std3__441_GLOBAL__N__a5044fe5_4_k_cu_46fdd465_97186ignoreE
	.align		8
        /*0038*/ 	.dword	_ZN39_INTERNAL_a5044fe5_4_k_cu_46fdd465_97184cuda3std3__419piecewise_constructE
	.align		8
        /*0040*/ 	.dword	_ZN39_INTERNAL_a5044fe5_4_k_cu_46fdd465_97184cuda3std3__48in_placeE
	.align		8
        /*0048*/ 	.dword	_ZN39_INTERNAL_a5044fe5_4_k_cu_46fdd465_97184cuda3std6ranges3__45__cpo4swapE
	.align		8
        /*0050*/ 	.dword	_ZN39_INTERNAL_a5044fe5_4_k_cu_46fdd465_97184cuda3std6ranges3__45__cpo9iter_moveE
	.align		8
        /*0058*/ 	.dword	_ZN39_INTERNAL_a5044fe5_4_k_cu_46fdd465_97184cute7productE
	.align		8
        /*0060*/ 	.dword	_ZN39_INTERNAL_a5044fe5_4_k_cu_46fdd465_97184cute1_E
	.align		8
        /*0068*/ 	.dword	$str$22
	.align		8
        /*0070*/ 	.dword	$str$23


//--------------------- .text._ZN7cutlass13device_kernelINS_4gemm6kernel13GemmUniversalIN4cute5tupleIJiiiiEEENS1_10collective13CollectiveMmaINS1_34MainloopSm90TmaGmmaWarpSpecializedILi4ENS5_IJNS4_1CILi1EEESB_SB_EEENS1_35KernelTmaWarpSpecializedCooperativeEEENS5_IJNSA_ILi192EEENSA_ILi176EEENSA_ILi64EEEEEENS_6half_tENS5_IJlSB_lEEESJ_SK_NS4_8TiledMMAINS4_8MMA_AtomIJNS4_4SM904GMMA25MMA_64x16x16_F32F16F16_SSILNSO_5MajorE0ELSQ_0ELNSO_7ScaleInE1ELSR_1EEEEEENS4_6LayoutINS5_IJNSA_ILi2EEESB_SB_EEENS5_IJSB_NSA_ILi0EEESX_EEEEENS5_IJNS4_10UnderscoreES10_S10_EEEEENS4_13SM90_TMA_LOADENS4_14ComposedLayoutINS4_7SwizzleILi3ELi4ELi3EEENS4_18smem_ptr_flag_bitsILi16EEENSU_INS5_IJNSA_ILi8EEESH_EEENS5_IJSH_SB_EEEEEEEvNS4_8identityES13_S1D_vS1E_EENS_8epilogue10collective6detail29Sm90TmaWarpSpecializedAdapterINS1H_15DefaultEpilogueISJ_SK_SK_NS1G_6thread17LinearCombinationISJ_Li1EffLNS1L_9ScaleType4KindE0ELNS_15FloatRoundStyleE2ESJ_EENS1_15EpilogueDefaultEEEEEvvEEEEvNT_6ParamsE --------------------------
	.section	.text._ZN7cutlass13device_kernelINS_4gemm6kernel13GemmUniversalIN4cute5tupleIJiiiiEEENS1_10collective13CollectiveMmaINS1_34MainloopSm90TmaGmmaWarpSpecializedILi4ENS5_IJNS4_1CILi1EEESB_SB_EEENS1_35KernelTmaWarpSpecializedCooperativeEEENS5_IJNSA_ILi192EEENSA_ILi176EEENSA_ILi64EEEEEENS_6half_tENS5_IJlSB_lEEESJ_SK_NS4_8TiledMMAINS4_8MMA_AtomIJNS4_4SM904GMMA25MMA_64x16x16_F32F16F16_SSILNSO_5MajorE0ELSQ_0ELNSO_7ScaleInE1ELSR_1EEEEEENS4_6LayoutINS5_IJNSA_ILi2EEESB_SB_EEENS5_IJSB_NSA_ILi0EEESX_EEEEENS5_IJNS4_10UnderscoreES10_S10_EEEEENS4_13SM90_TMA_LOADENS4_14ComposedLayoutINS4_7SwizzleILi3ELi4ELi3EEENS4_18smem_ptr_flag_bitsILi16EEENSU_INS5_IJNSA_ILi8EEESH_EEENS5_IJSH_SB_EEEEEEEvNS4_8identityES13_S1D_vS1E_EENS_8epilogue10collective6detail29Sm90TmaWarpSpecializedAdapterINS1H_15DefaultEpilogueISJ_SK_SK_NS1G_6thread17LinearCombinationISJ_Li1EffLNS1L_9ScaleType4KindE0ELNS_15FloatRoundStyleE2ESJ_EENS1_15EpilogueDefaultEEEEEvvEEEEvNT_6ParamsE,"ax",@progbits
	.align	128
.text._ZN7cutlass13device_kernelINS_4gemm6kernel13GemmUniversalIN4cute5tupleIJiiiiEEENS1_10collective13CollectiveMmaINS1_34MainloopSm90TmaGmmaWarpSpecializedILi4ENS5_IJNS4_1CILi1EEESB_SB_EEENS1_35KernelTmaWarpSpecializedCooperativeEEENS5_IJNSA_ILi192EEENSA_ILi176EEENSA_ILi64EEEEEENS_6half_tENS5_IJlSB_lEEESJ_SK_NS4_8TiledMMAINS4_8MMA_AtomIJNS4_4SM904GMMA25MMA_64x16x16_F32F16F16_SSILNSO_5MajorE0ELSQ_0ELNSO_7ScaleInE1ELSR_1EEEEEENS4_6LayoutINS5_IJNSA_ILi2EEESB_SB_EEENS5_IJSB_NSA_ILi0EEESX_EEEEENS5_IJNS4_10UnderscoreES10_S10_EEEEENS4_13SM90_TMA_LOADENS4_14ComposedLayoutINS4_7SwizzleILi3ELi4ELi3EEENS4_18smem_ptr_flag_bitsILi16EEENSU_INS5_IJNSA_ILi8EEESH_EEENS5_IJSH_SB_EEEEEEEvNS4_8identityES13_S1D_vS1E_EENS_8epilogue10collective6detail29Sm90TmaWarpSpecializedAdapterINS1H_15DefaultEpilogueISJ_SK_SK_NS1G_6thread17LinearCombinationISJ_Li1EffLNS1L_9ScaleType4KindE0ELNS_15FloatRoundStyleE2ESJ_EENS1_15EpilogueDefaultEEEEEvvEEEEvNT_6ParamsE:
        .type           _ZN7cutlass13device_kernelINS_4gemm6kernel13GemmUniversalIN4cute5tupleIJiiiiEEENS1_10collective13CollectiveMmaINS1_34MainloopSm90TmaGmmaWarpSpecializedILi4ENS5_IJNS4_1CILi1EEESB_SB_EEENS1_35KernelTmaWarpSpecializedCooperativeEEENS5_IJNSA_ILi192EEENSA_ILi176EEENSA_ILi64EEEEEENS_6half_tENS5_IJlSB_lEEESJ_SK_NS4_8TiledMMAINS4_8MMA_AtomIJNS4_4SM904GMMA25MMA_64x16x16_F32F16F16_SSILNSO_5MajorE0ELSQ_0ELNSO_7ScaleInE1ELSR_1EEEEEENS4_6LayoutINS5_IJNSA_ILi2EEESB_SB_EEENS5_IJSB_NSA_ILi0EEESX_EEEEENS5_IJNS4_10UnderscoreES10_S10_EEEEENS4_13SM90_TMA_LOADENS4_14ComposedLayoutINS4_7SwizzleILi3ELi4ELi3EEENS4_18smem_ptr_flag_bitsILi16EEENSU_INS5_IJNSA_ILi8EEESH_EEENS5_IJSH_SB_EEEEEEEvNS4_8identityES13_S1D_vS1E_EENS_8epilogue10collective6detail29Sm90TmaWarpSpecializedAdapterINS1H_15DefaultEpilogueISJ_SK_SK_NS1G_6thread17LinearCombinationISJ_Li1EffLNS1L_9ScaleType4KindE0ELNS_15FloatRoundStyleE2ESJ_EENS1_15EpilogueDefaultEEEEEvvEEEEvNT_6ParamsE,@function
        .size           _ZN7cutlass13device_kernelINS_4gemm6kernel13GemmUniversalIN4cute5tupleIJiiiiEEENS1_10collective13CollectiveMmaINS1_34MainloopSm90TmaGmmaWarpSpecializedILi4ENS5_IJNS4_1CILi1EEESB_SB_EEENS1_35KernelTmaWarpSpecializedCooperativeEEENS5_IJNSA_ILi192EEENSA_ILi176EEENSA_ILi64EEEEEENS_6half_tENS5_IJlSB_lEEESJ_SK_NS4_8TiledMMAINS4_8MMA_AtomIJNS4_4SM904GMMA25MMA_64x16x16_F32F16F16_SSILNSO_5MajorE0ELSQ_0ELNSO_7ScaleInE1ELSR_1EEEEEENS4_6LayoutINS5_IJNSA_ILi2EEESB_SB_EEENS5_IJSB_NSA_ILi0EEESX_EEEEENS5_IJNS4_10UnderscoreES10_S10_EEEEENS4_13SM90_TMA_LOADENS4_14ComposedLayoutINS4_7SwizzleILi3ELi4ELi3EEENS4_18smem_ptr_flag_bitsILi16EEENSU_INS5_IJNSA_ILi8EEESH_EEENS5_IJSH_SB_EEEEEEEvNS4_8identityES13_S1D_vS1E_EENS_8epilogue10collective6detail29Sm90TmaWarpSpecializedAdapterINS1H_15DefaultEpilogueISJ_SK_SK_NS1G_6thread17LinearCombinationISJ_Li1EffLNS1L_9ScaleType4KindE0ELNS_15FloatRoundStyleE2ESJ_EENS1_15EpilogueDefaultEEEEEvvEEEEvNT_6ParamsE,(.L_x_416 - _ZN7cutlass13device_kernelINS_4gemm6kernel13GemmUniversalIN4cute5tupleIJiiiiEEENS1_10collective13CollectiveMmaINS1_34MainloopSm90TmaGmmaWarpSpecializedILi4ENS5_IJNS4_1CILi1EEESB_SB_EEENS1_35KernelTmaWarpSpecializedCooperativeEEENS5_IJNSA_ILi192EEENSA_ILi176EEENSA_ILi64EEEEEENS_6half_tENS5_IJlSB_lEEESJ_SK_NS4_8TiledMMAINS4_8MMA_AtomIJNS4_4SM904GMMA25MMA_64x16x16_F32F16F16_SSILNSO_5MajorE0ELSQ_0ELNSO_7ScaleInE1ELSR_1EEEEEENS4_6LayoutINS5_IJNSA_ILi2EEESB_SB_EEENS5_IJSB_NSA_ILi0EEESX_EEEEENS5_IJNS4_10UnderscoreES10_S10_EEEEENS4_13SM90_TMA_LOADENS4_14ComposedLayoutINS4_7SwizzleILi3ELi4ELi3EEENS4_18smem_ptr_flag_bitsILi16EEENSU_INS5_IJNSA_ILi8EEESH_EEENS5_IJSH_SB_EEEEEEEvNS4_8identityES13_S1D_vS1E_EENS_8epilogue10collective6detail29Sm90TmaWarpSpecializedAdapterINS1H_15DefaultEpilogueISJ_SK_SK_NS1G_6thread17LinearCombinationISJ_Li1EffLNS1L_9ScaleType4KindE0ELNS_15FloatRoundStyleE2ESJ_EENS1_15EpilogueDefaultEEEEEvvEEEEvNT_6ParamsE)
        .other          _ZN7cutlass13device_kernelINS_4gemm6kernel13GemmUniversalIN4cute5tupleIJiiiiEEENS1_10collective13CollectiveMmaINS1_34MainloopSm90TmaGmmaWarpSpecializedILi4ENS5_IJNS4_1CILi1EEESB_SB_EEENS1_35KernelTmaWarpSpecializedCooperativeEEENS5_IJNSA_ILi192EEENSA_ILi176EEENSA_ILi64EEEEEENS_6half_tENS5_IJlSB_lEEESJ_SK_NS4_8TiledMMAINS4_8MMA_AtomIJNS4_4SM904GMMA25MMA_64x16x16_F32F16F16_SSILNSO_5MajorE0ELSQ_0ELNSO_7ScaleInE1ELSR_1EEEEEENS4_6LayoutINS5_IJNSA_ILi2EEESB_SB_EEENS5_IJSB_NSA_ILi0EEESX_EEEEENS5_IJNS4_10UnderscoreES10_S10_EEEEENS4_13SM90_TMA_LOADENS4_14ComposedLayoutINS4_7SwizzleILi3ELi4ELi3EEENS4_18smem_ptr_flag_bitsILi16EEENSU_INS5_IJNSA_ILi8EEESH_EEENS5_IJSH_SB_EEEEEEEvNS4_8identityES13_S1D_vS1E_EENS_8epilogue10collective6detail29Sm90TmaWarpSpecializedAdapterINS1H_15DefaultEpilogueISJ_SK_SK_NS1G_6thread17LinearCombinationISJ_Li1EffLNS1L_9ScaleType4KindE0ELNS_15FloatRoundStyleE2ESJ_EENS1_15EpilogueDefaultEEEEEvvEEEEvNT_6ParamsE,@"STO_CUDA_ENTRY STV_DEFAULT"
_ZN7cutlass13device_kernelINS_4gemm6kernel13GemmUniversalIN4cute5tupleIJiiiiEEENS1_10collective13CollectiveMmaINS1_34MainloopSm90TmaGmmaWarpSpecializedILi4ENS5_IJNS4_1CILi1EEESB_SB_EEENS1_35KernelTmaWarpSpecializedCooperativeEEENS5_IJNSA_ILi192EEENSA_ILi176EEENSA_ILi64EEEEEENS_6half_tENS5_IJlSB_lEEESJ_SK_NS4_8TiledMMAINS4_8MMA_AtomIJNS4_4SM904GMMA25MMA_64x16x16_F32F16F16_SSILNSO_5MajorE0ELSQ_0ELNSO_7ScaleInE1ELSR_1EEEEEENS4_6LayoutINS5_IJNSA_ILi2EEESB_SB_EEENS5_IJSB_NSA_ILi0EEESX_EEEEENS5_IJNS4_10UnderscoreES10_S10_EEEEENS4_13SM90_TMA_LOADENS4_14ComposedLayoutINS4_7SwizzleILi3ELi4ELi3EEENS4_18smem_ptr_flag_bitsILi16EEENSU_INS5_IJNSA_ILi8EEESH_EEENS5_IJSH_SB_EEEEEEEvNS4_8identityES13_S1D_vS1E_EENS_8epilogue10collective6detail29Sm90TmaWarpSpecializedAdapterINS1H_15DefaultEpilogueISJ_SK_SK_NS1G_6thread17LinearCombinationISJ_Li1EffLNS1L_9ScaleType4KindE0ELNS_15FloatRoundStyleE2ESJ_EENS1_15EpilogueDefaultEEEEEvvEEEEvNT_6ParamsE:
[----:B------:R-:W0:Y:S01]  /*0000*/  LDC R1, c[0x0][0x28] ;  /* 0x00000a00ff017b82 */ /* 0x000e220000000800 */
[----:B------:R-:W1:Y:S01]  /*0010*/  S2R R3, SR_TID.X ;  /* 0x0000000000037919 */ /* 0x000e620000002100 */
[----:B------:R-:W-:Y:S01]  /*0020*/  ELECT P0, URZ, PT ;  /* 0x00000000003f782f */ /* 0x000fe20003800000 */
[----:B------:R-:W-:Y:S01]  /*0030*/  BSSY B0, `(.L_x_0) ;  /* 0x000000f000007945 */ /* 0x000fe20003800000 */
[--C-:B-1----:R-:W-:Y:S02]  /*0040*/  SHF.R.U32.HI R0, RZ, 0x5, R3.reuse ;  /* 0x00000005ff007819 */ /* 0x102fe40000011603 */
[----:B------:R-:W-:-:S03]  /*0050*/  SHF.R.U32.HI R3, RZ, 0x7, R3 ;  /* 0x00000007ff037819 */ /* 0x000fc60000011603 */
[----:B------:R-:W1:Y:S04]  /*0060*/  SHFL.IDX PT, R2, R0, RZ, 0x1f ;  /* 0x00001fff00027589 */ /* 0x000e6800000e0000 */
[----:B------:R2:W3:Y:S01]  /*0070*/  SHFL.IDX PT, R8, R3, RZ, 0x1f ;  /* 0x00001fff03087589 */ /* 0x0004e200000e0000 */
[----:B-1----:R-:W-:-:S13]  /*0080*/  ISETP.NE.OR P0, PT, R2, RZ, !P0 ;  /* 0x000000ff0200720c */ /* 0x002fda0004705670 */
[----:B0-23--:R-:W-:Y:S05]  /*0090*/  @P0 BRA `(.L_x_1) ;  /* 0x0000000000200947 */ /* 0x00dfea0003800000 */
[----:B------:R-:W-:Y:S02]  /*00a0*/  ULDC.64 UR4, c[0x0][0x198] ;  /* 0x0000660000047ab9 */ /* 0x000fe40000000a00 */
[----:B------:R-:W-:Y:S02]  /*00b0*/  UIADD3 UR6, UP0, UR4, 0xf0, URZ ;  /* 0x000000f004067890 */ /* 0x000fe4000ff1e03f */
[----:B------:R-:W-:Y:S02]  /*00c0*/  UIADD3 UR4, UP1, UR4, 0x1f0, URZ ;  /* 0x000001f004047890 */ /* 0x000fe4000ff3e03f */
[----:B------:R-:W-:Y:S02]  /*00d0*/  UIADD3.X UR7, URZ, UR5, URZ, UP0, !UPT ;  /* 0x000000053f077290 */ /* 0x000fe400087fe43f */
[----:B------:R-:W-:-:S07]  /*00e0*/  UIADD3.X UR5, URZ, UR5, URZ, UP1, !UPT ;  /* 0x000000053f057290 */ /* 0x000fce0008ffe43f */
[----:B------:R0:W-:Y:S02]  /*00f0*/  UTMACCTL.PF [UR6] ;  /* 0x00000000060079b9 */ /* 0x0001e40008040000 */
[----:B------:R0:W-:Y:S02]  /*0100*/  UTMACCTL.PF [UR4] ;  /* 0x00000000040079b9 */ /* 0x0001e40008040000 */
[----:B0-----:R-:W-:Y:S01]  /*0110*/  NOP ;  /* 0x0000000000007918 */ /* 0x001fe20000000000 */
.L_x_1:
[----:B------:R-:W-:Y:S05]  /*0120*/  BSYNC B0 ;  /* 0x0000000000007941 */ /* 0x000fea0003800000 */
.L_x_0:
[----:B------:R-:W0:Y:S02]  /*0130*/  SHFL.IDX PT, R3, R0, RZ, 0x1f ;  /* 0x00001fff00037589 */ /* 0x000e2400000e0000 */
[----:B0-----:R-:W-:-:S13]  /*0140*/  ISETP.NE.AND P0, PT, R3, RZ, PT ;  /* 0x000000ff0300720c */ /* 0x001fda0003f05270 */
[----:B------:R-:W-:Y:S05]  /*0150*/  @P0 BRA `(.L_x_2) ;  /* 0x0000000000580947 */ /* 0x000fea0003800000 */
[----:B------:R-:W0:Y:S01]  /*0160*/  S2UR UR8, SR_CgaCtaId ;  /* 0x00000000000879c3 */ /* 0x000e220000008800 */
[----:B------:R-:W-:Y:S01]  /*0170*/  UMOV UR4, 0x400 ;  /* 0x0000040000047882 */ /* 0x000fe20000000000 */
[----:B------:R-:W-:Y:S01]  /*0180*/  UMOV UR5, 0x1 ;  /* 0x0000000100057882 */ /* 0x000fe20000000000 */
[----:B------:R-:W-:Y:S01]  /*0190*/  UMOV UR6, 0x100 ;  /* 0x0000010000067882 */ /* 0x000fe20000000000 */
[----:B------:R-:W-:Y:S01]  /*01a0*/  ELECT P0, URZ, PT ;  /* 0x00000000003f782f */ /* 0x000fe20003800000 */
[----:B------:R-:W-:-:S04]  /*01b0*/  UIADD3 UR6, -UR6, 0x100000, URZ ;  /* 0x0010000006067890 */ /* 0x000fc8000fffe13f */
[----:B------:R-:W-:Y:S02]  /*01c0*/  USHF.L.U32 UR7, UR6, 0xb, URZ ;  /* 0x0000000b06077899 */ /* 0x000fe4000800063f */
[----:B------:R-:W-:Y:S02]  /*01d0*/  USHF.L.U32 UR6, UR6, 0x1, URZ ;  /* 0x0000000106067899 */ /* 0x000fe4000800063f */
[----:B0-----:R-:W-:Y:S02]  /*01e0*/  ULEA UR8, UR8, UR4, 0x18 ;  /* 0x0000000408087291 */ /* 0x001fe4000f8ec03f */
[----:B------:R-:W-:-:S04]  /*01f0*/  UIADD3 UR4, -UR5, 0x100000, URZ ;  /* 0x0010000005047890 */ /* 0x000fc8000fffe13f */
[----:B------:R-:W-:Y:S02]  /*0200*/  USHF.L.U32 UR5, UR4, 0xb, URZ ;  /* 0x0000000b04057899 */ /* 0x000fe4000800063f */
[----:B------:R-:W-:Y:S01]  /*0210*/  USHF.L.U32 UR4, UR4, 0x1, URZ ;  /* 0x0000000104047899 */ /* 0x000fe2000800063f */
[----:B------:R-:W0:Y:S11]  /*0220*/  FENCE.VIEW.ASYNC.S ;  /* 0x00000000000073c6 */ /* 0x000e360000000000 */
[----:B0-----:R0:W1:Y:S01]  /*0230*/  SYNCS.EXCH.64 URZ, [UR8], UR4 ;  /* 0x00000004083f75b2 */ /* 0x0010620008000100 */
[----:B------:R0:W2:Y:S01]  /*0240*/  SYNCS.EXCH.64 URZ, [UR8+0x20], UR6 ;  /* 0x00002006083f75b2 */ /* 0x0000a20008000100 */
[----:B------:R0:W3:Y:S01]  /*0250*/  SYNCS.EXCH.64 URZ, [UR8+0x8], UR4 ;  /* 0x00000804083f75b2 */ /* 0x0000e20008000100 */
[----:B------:R0:W4:Y:S01]  /*0260*/  SYNCS.EXCH.64 URZ, [UR8+0x28], UR6 ;  /* 0x00002806083f75b2 */ /* 0x0001220008000100 */
[----:B------:R0:W0:Y:S01]  /*0270*/  SYNCS.EXCH.64 URZ, [UR8+0x10], UR4 ;  /* 0x00001004083f75b2 */ /* 0x0000220008000100 */
[----:B------:R0:W0:Y:S01]  /*0280*/  SYNCS.EXCH.64 URZ, [UR8+0x30], UR6 ;  /* 0x00003006083f75b2 */ /* 0x0000220008000100 */
[----:B------:R0:W0:Y:S01]  /*0290*/  SYNCS.EXCH.64 URZ, [UR8+0x18], UR4 ;  /* 0x00001804083f75b2 */ /* 0x0000220008000100 */
[----:B------:R0:W0:Y:S01]  /*02a0*/  SYNCS.EXCH.64 URZ, [UR8+0x38], UR6 ;  /* 0x00003806083f75b2 */ /* 0x0000220008000100 */
[----:B------:R-:W-:Y:S01]  /*02b0*/  NOP ;  /* 0x0000000000007918 */ /* 0x000fe20000000000 */
.L_x_2:
[----:B------:R-:W5:Y:S01]  /*02c0*/  SHFL.IDX PT, R0, R0, RZ, 0x1f ;  /* 0x00001fff00007589 */ /* 0x000f6200000e0000 */
[----:B------:R-:W-:Y:S01]  /*02d0*/  ELECT P0, URZ, PT ;  /* 0x00000000003f782f */ /* 0x000fe20003800000 */
[----:B------:R-:W1:Y:S01]  /*02e0*/  LDC R4, c[0x0][0x65c] ;  /* 0x00019700ff047b82 */ /* 0x000e620000000800 */
[----:B------:R-:W-:Y:S01]  /*02f0*/  SHF.R.S32.HI R5, RZ, 0x1f, R2 ;  /* 0x0000001fff057819 */ /* 0x000fe20000011402 */
[----:B------:R-:W2:Y:S01]  /*0300*/  S2R R3, SR_CTAID.Y ;  /* 0x0000000000037919 */ /* 0x000ea20000002600 */
[----:B0-----:R-:W-:Y:S01]  /*0310*/  UMOV UR4, 0x20 ;  /* 0x0000002000047882 */ /* 0x001fe20000000000 */
[----:B------:R-:W-:Y:S01]  /*0320*/  ISETP.NE.AND P2, PT, R8, RZ, PT ;  /* 0x000000ff0800720c */ /* 0x000fe20003f45270 */
[----:B------:R-:W-:Y:S01]  /*0330*/  NOP ;  /* 0x0000000000007918 */ /* 0x000fe20000000000 */
[----:B------:R-:W-:Y:S01]  /*0340*/  LEA.HI R5, R5, R2, RZ, 0x2 ;  /* 0x0000000205057211 */ /* 0x000fe200078f10ff */
[----:B------:R-:W-:-:S03]  /*0350*/  NOP ;  /* 0x0000000000007918 */ /* 0x000fc60000000000 */
[----:B------:R-:W-:Y:S02]  /*0360*/  LOP3.LUT R5, R5, 0xfffffffc, RZ, 0xc0, !PT ;  /* 0xfffffffc05057812 */ /* 0x000fe400078ec0ff */
[----:B-----5:R-:W-:-:S03]  /*0370*/  ISETP.NE.OR P0, PT, R0, RZ, !P0 ;  /* 0x000000ff0000720c */ /* 0x020fc60004705670 */
[----:B------:R-:W-:Y:S01]  /*0380*/  IMAD.IADD R0, R2, 0x1, -R5 ;  /* 0x0000000102007824 */ /* 0x000fe200078e0a05 */
[----:B-1----:R-:W-:Y:S01]  /*0390*/  ISETP.NE.AND P3, PT, R4, 0x1, PT ;  /* 0x000000010400780c */ /* 0x002fe20003f65270 */
[----:B------:R-:W-:Y:S01]  /*03a0*/  IMAD.MOV.U32 R5, RZ, RZ, RZ ;  /* 0x000000ffff057224 */ /* 0x000fe200078e00ff */
[----:B------:R-:W0:Y:S07]  /*03b0*/  S2R R4, SR_CTAID.X ;  /* 0x0000000000047919 */ /* 0x000e2e0000002500 */
[----:B------:R-:W-:Y:S01]  /*03c0*/  VOTEU.ALL UP0, P0 ;  /* 0x00000000003f7886 */ /* 0x000fe20000000000 */
[----:B------:R-:W-:-:S03]  /*03d0*/  VOTEU.ALL UP1, P0 ;  /* 0x00000000003f7886 */ /* 0x000fc60000020000 */
[----:B------:R-:W0:Y:S01]  /*03e0*/  @P3 LDC R19, c[0x0][0x10] ;  /* 0x00000400ff133b82 */ /* 0x000e220000000800 */
[----:B--2---:R-:W-:Y:S01]  /*03f0*/  @P3 IMAD.MOV.U32 R6, RZ, RZ, R3 ;  /* 0x000000ffff063224 */ /* 0x004fe200078e0003 */
[----:B------:R-:W-:Y:S01]  /*0400*/  @!UP0 UMOV UR6, 0x400 ;  /* 0x0000040000068882 */ /* 0x000fe20000000000 */
[----:B------:R-:W-:-:S04]  /*0410*/  @!UP0 UIADD3 UR4, -UR4, 0x100000, URZ ;  /* 0x0010000004048890 */ /* 0x000fc8000fffe13f */
[----:B------:R-:W-:Y:S02]  /*0420*/  @!UP0 USHF.L.U32 UR5, UR4, 0xb, URZ ;  /* 0x0000000b04058899 */ /* 0x000fe4000800063f */
[----:B------:R-:W-:Y:S01]  /*0430*/  @!UP0 USHF.L.U32 UR4, UR4, 0x1, URZ ;  /* 0x0000000104048899 */ /* 0x000fe2000800063f */
[----:B------:R-:W-:Y:S02]  /*0440*/  @P3 IMAD.MOV.U32 R7, RZ, RZ, RZ ;  /* 0x000000ffff073224 */ /* 0x000fe400078e00ff */
[----:B------:R-:W-:Y:S01]  /*0450*/  @P3 IMAD.MOV.U32 R17, RZ, RZ, RZ ;  /* 0x000000ffff113224 */ /* 0x000fe200078e00ff */
[----:B------:R-:W1:Y:S08]  /*0460*/  @!UP0 S2UR UR7, SR_CgaCtaId ;  /* 0x00000000000789c3 */ /* 0x000e700000008800 */
[----:B------:R-:W2:Y:S01]  /*0470*/  @!P3 LDC R9, c[0x0][0xc] ;  /* 0x00000300ff09bb82 */ /* 0x000ea20000000800 */
[----:B0-----:R-:W-:-:S04]  /*0480*/  @P3 IMAD.WIDE.U32 R18, R4, R19, R6 ;  /* 0x0000001304123225 */ /* 0x001fc800078e0006 */
[----:B------:R-:W-:Y:S01]  /*0490*/  @P3 IMAD.IADD R17, R19, 0x1, R17 ;  /* 0x0000000113113824 */ /* 0x000fe200078e0211 */
[----:B-1----:R-:W-:Y:S01]  /*04a0*/  @!UP0 ULEA UR6, UR7, UR6, 0x18 ;  /* 0x0000000607068291 */ /* 0x002fe2000f8ec03f */
[----:B------:R-:W-:Y:S01]  /*04b0*/  VOTEU.ALL UP0, P0 ;  /* 0x00000000003f7886 */ /* 0x000fe20000000000 */
[----:B------:R-:W-:-:S04]  /*04c0*/  ISETP.NE.AND P0, PT, R0, 0x3, PT ;  /* 0x000000030000780c */ /* 0x000fc80003f05270 */
[----:B------:R-:W-:Y:S01]  /*04d0*/  ISETP.EQ.OR P0, PT, R0, RZ, !P0 ;  /* 0x000000ff0000720c */ /* 0x000fe20004702670 */
[----:B--2---:R-:W-:-:S03]  /*04e0*/  @!P3 IMAD.WIDE.U32 R6, R9, R3, R4 ;  /* 0x000000030906b225 */ /* 0x004fc600078e0004 */
[C---:B------:R-:W-:Y:S01]  /*04f0*/  ISETP.EQ.AND P0, PT, R8.reuse, RZ, P0 ;  /* 0x000000ff0800720c */ /* 0x040fe20000702270 */
[----:B------:R-:W-:Y:S01]  /*0500*/  VIADD R8, R8, 0xffffffff ;  /* 0xffffffff08087836 */ /* 0x000fe20000000000 */
[----:B------:R-:W0:Y:S02]  /*0510*/  FENCE.VIEW.ASYNC.S ;  /* 0x00000000000073c6 */ /* 0x000e240000000000 */
[----:B0-----:R0:W3:Y:S01]  /*0520*/  @!UP0 SYNCS.EXCH.64 URZ, [UR6+0x50], UR4 ;  /* 0x00005004063f85b2 */ /* 0x0010e20008000100 */
[----:B------:R-:W-:Y:S01]  /*0530*/  @!P3 IMAD.MOV.U32 R18, RZ, RZ, R6 ;  /* 0x000000ffff12b224 */ /* 0x000fe200078e0006 */
[----:B------:R-:W-:Y:S01]  /*0540*/  SEL R2, RZ, 0x1, !P0 ;  /* 0x00000001ff027807 */ /* 0x000fe20004000000 */
[----:B------:R-:W-:Y:S01]  /*0550*/  @!P3 IMAD.MOV.U32 R17, RZ, RZ, R7 ;  /* 0x000000ffff11b224 */ /* 0x000fe200078e0007 */
[----:B------:R-:W-:-:S04]  /*0560*/  ISETP.GE.U32.AND P1, PT, R8, 0x2, PT ;  /* 0x000000020800780c */ /* 0x000fc80003f26070 */
[----:B------:R-:W-:Y:S01]  /*0570*/  SEL R2, R2, 0x2, P1 ;  /* 0x0000000202027807 */ /* 0x000fe20000800000 */
[----:B------:R0:W3:Y:S01]  /*0580*/  @!UP1 SYNCS.EXCH.64 URZ, [UR6+0x58], UR4 ;  /* 0x00005804063f95b2 */ /* 0x0000e20008000100 */
[----:B------:R-:W-:Y:S01]  /*0590*/  NOP ;  /* 0x0000000000007918 */ /* 0x000fe20000000000 */
[----:B---34-:R-:W-:Y:S06]  /*05a0*/  BAR.SYNC.DEFER_BLOCKING 0x0 ;  /* 0x0000000000007b1d */ /* 0x018fec0000010000 */
[----:B------:R-:W-:Y:S05]  /*05b0*/  @!P2 BRA `(.L_x_3) ;  /* 0x000001040020a947 */ /* 0x000fea0003800000 */
[----:B------:R-:W-:-:S13]  /*05c0*/  ISETP.GT.U32.AND P0, PT, R8, 0x1, PT ;  /* 0x000000010800780c */ /* 0x000fda0003f04070 */
[----:B0-----:R-:W-:Y:S05]  /*05d0*/  @P0 EXIT ;  /* 0x000000000000094d */ /* 0x001fea0003800000 */
[----:B------:R-:W-:Y:S01]  /*05e0*/  ULDC.64 UR4, c[0x0][0x650] ;  /* 0x0001940000047ab9 */ /* 0x000fe20000000a00 */
[----:B------:R-:W-:Y:S01]  /*05f0*/  PRMT R0, RZ, 0x7610, R0 ;  /* 0x00007610ff007816 */ /* 0x000fe20000000000 */
[----:B------:R-:W-:Y:S01]  /*0600*/  IMAD.MOV.U32 R19, RZ, RZ, -0x1 ;  /* 0xffffffffff137424 */ /* 0x000fe200078e00ff */
[----:B------:R-:W-:Y:S01]  /*0610*/  ISETP.GE.U32.AND P0, PT, R18, UR4, PT ;  /* 0x0000000412007c0c */ /* 0x000fe2000bf06070 */
[----:B------:R-:W-:Y:S02]  /*0620*/  IMAD.MOV.U32 R22, RZ, RZ, -0x1 ;  /* 0xffffffffff167424 */ /* 0x000fe400078e00ff */
[----:B------:R-:W-:Y:S01]  /*0630*/  IMAD.MOV.U32 R16, RZ, RZ, -0x1 ;  /* 0xffffffffff107424 */ /* 0x000fe200078e00ff */
[----:B------:R-:W-:-:S13]  /*0640*/  ISETP.GE.U32.AND.EX P0, PT, R17, UR5, PT, P0 ;  /* 0x0000000511007c0c */ /* 0x000fda000bf06100 */
[----:B------:R-:W-:Y:S05]  /*0650*/  @P0 BRA `(.L_x_4) ;  /* 0x00000004005c0947 */ /* 0x000fea0003800000 */
[----:B------:R-:W0:Y:S01]  /*0660*/  LDC.64 R14, c[0x0][0x628] ;  /* 0x00018a00ff0e7b82 */ /* 0x000e220000000a00 */
[----:B------:R-:W-:Y:S02]  /*0670*/  IMAD.MOV.U32 R6, RZ, RZ, R18 ;  /* 0x000000ffff067224 */ /* 0x000fe400078e0012 */
[----:B------:R-:W-:-:S05]  /*0680*/  IMAD.MOV.U32 R7, RZ, RZ, R17 ;  /* 0x000000ffff077224 */ /* 0x000fca00078e0011 */
[----:B------:R-:W1:Y:S08]  /*0690*/  LDC R0, c[0x0][0x630] ;  /* 0x00018c00ff007b82 */ /* 0x000e700000000800 */
[----:B------:R-:W2:Y:S01]  /*06a0*/  LDC.64 R20, c[0x0][0x620] ;  /* 0x00018800ff147b82 */ /* 0x000ea20000000a00 */
[----:B0-----:R-:W-:-:S04]  /*06b0*/  ISETP.NE.U32.AND P0, PT, R14, RZ, PT ;  /* 0x000000ff0e00720c */ /* 0x001fc80003f05070 */
[----:B------:R-:W-:-:S13]  /*06c0*/  ISETP.NE.AND.EX P0, PT, R15, RZ, PT, P0 ;  /* 0x000000ff0f00720c */ /* 0x000fda0003f05300 */
[----:B-12---:R-:W-:Y:S05]  /*06d0*/  @!P0 BRA `(.L_x_5) ;  /* 0x0000000000288947 */ /* 0x006fea0003800000 */
[----:B------:R-:W0:Y:S02]  /*06e0*/  LDC R11, c[0x0][0x634] ;  /* 0x00018d00ff0b7b82 */ /* 0x000e240000000800 */
[----:B0-----:R-:W-:-:S05]  /*06f0*/  IADD3 R11, P0, R18, R11, RZ ;  /* 0x0000000b120b7210 */ /* 0x001fca0007f1e0ff */
[----:B------:R-:W-:-:S04]  /*0700*/  IMAD.X R13, RZ, RZ, R17, P0 ;  /* 0x000000ffff0d7224 */ /* 0x000fc800000e0611 */
[----:B------:R-:W-:-:S04]  /*0710*/  IMAD.WIDE.U32 R6, R13, R14, RZ ;  /* 0x0000000e0d067225 */ /* 0x000fc800078e00ff */
[----:B------:R-:W-:-:S04]  /*0720*/  IMAD.WIDE.U32 R8, P0, R11, R15, R6 ;  /* 0x0000000f0b087225 */ /* 0x000fc80007800006 */
[----:B------:R-:W-:-:S04]  /*0730*/  IMAD.WIDE.U32 R6, R11, R14, RZ ;  /* 0x0000000e0b067225 */ /* 0x000fc800078e00ff */
[----:B------:R-:W-:Y:S01]  /*0740*/  IMAD.X R11, RZ, RZ, RZ, P0 ;  /* 0x000000ffff0b7224 */ /* 0x000fe200000e06ff */
[----:B------:R-:W-:Y:S01]  /*0750*/  IADD3 RZ, P0, R7, R8, RZ ;  /* 0x0000000807ff7210 */ /* 0x000fe20007f1e0ff */
[----:B------:R-:W-:-:S04]  /*0760*/  IMAD.MOV.U32 R10, RZ, RZ, R9 ;  /* 0x000000ffff0a7224 */ /* 0x000fc800078e0009 */
[----:B------:R-:W-:-:S08]  /*0770*/  IMAD.WIDE.U32.X R6, R13, R15, R10, P0 ;  /* 0x0000000f0d067225 */ /* 0x000fd000000e040a */
.L_x_5:
[-CC-:B------:R-:W-:Y:S01]  /*0780*/  SHF.R.U64 R23, R6, R0.reuse, R7.reuse ;  /* 0x0000000006177219 */ /* 0x180fe20000001207 */
[----:B------:R-:W0:Y:S01]  /*0790*/  LDC R10, c[0x0][0x618] ;  /* 0x00018600ff0a7b82 */ /* 0x000e220000000800 */
[----:B------:R-:W-:Y:S01]  /*07a0*/  SHF.R.U32.HI R5, RZ, R0, R7 ;  /* 0x00000000ff057219 */ /* 0x000fe20000011607 */
[----:B------:R-:W-:Y:S01]  /*07b0*/  ULDC UR4, c[0x0][0x150] ;  /* 0x0000540000047ab9 */ /* 0x000fe20000000800 */
[----:B------:R-:W-:Y:S01]  /*07c0*/  IADD3 R9, P0, RZ, -R23, RZ ;  /* 0x80000017ff097210 */ /* 0x000fe20007f1e0ff */
[----:B------:R-:W-:Y:S01]  /*07d0*/  IMAD.MOV.U32 R16, RZ, RZ, R18 ;  /* 0x000000ffff107224 */ /* 0x000fe200078e0012 */
[----:B------:R-:W-:-:S03]  /*07e0*/  I2FP.F32.U32 R0, R4 ;  /* 0x0000000400007245 */ /* 0x000fc60000201000 */
[----:B------:R-:W1:Y:S01]  /*07f0*/  LDC.64 R24, c[0x0][0x640] ;  /* 0x00019000ff187b82 */ /* 0x000e620000000a00 */
[----:B------:R-:W-:Y:S02]  /*0800*/  IMAD.X R11, RZ, RZ, ~R5, P0 ;  /* 0x000000ffff0b7224 */ /* 0x000fe400000e0e05 */
[----:B------:R-:W-:Y:S01]  /*0810*/  FMUL R0, R0, UR4 ;  /* 0x0000000400007c20 */ /* 0x000fe20008400000 */
[----:B------:R-:W-:Y:S01]  /*0820*/  IMAD.WIDE.U32 R6, R9, R20, R16 ;  /* 0x0000001409067225 */ /* 0x000fe200078e0010 */
[----:B------:R-:W-:-:S03]  /*0830*/  ULDC UR4, c[0x0][0x154] ;  /* 0x0000550000047ab9 */ /* 0x000fc60000000800 */
[----:B------:R-:W-:Y:S01]  /*0840*/  IMAD R8, R11, R20, RZ ;  /* 0x000000140b087224 */ /* 0x000fe200078e02ff */
[----:B------:R-:W2:Y:S01]  /*0850*/  LDC R5, c[0x0][0x144] ;  /* 0x00005100ff057b82 */ /* 0x000ea20000000800 */
[----:B------:R-:W3:Y:S02]  /*0860*/  F2I.U32.TRUNC.NTZ R0, R0 ;  /* 0x0000000000007305 */ /* 0x000ee4000020f000 */
[----:B------:R-:W-:-:S04]  /*0870*/  IMAD R9, R9, R21, R8 ;  /* 0x0000001509097224 */ /* 0x000fc800078e0208 */
[----:B------:R-:W-:Y:S01]  /*0880*/  IMAD.IADD R7, R7, 0x1, R9 ;  /* 0x0000000107077824 */ /* 0x000fe200078e0209 */
[----:B------:R-:W4:Y:S01]  /*0890*/  LDC R12, c[0x0][0x608] ;  /* 0x00018200ff0c7b82 */ /* 0x000f220000000800 */
[----:B------:R-:W-:-:S03]  /*08a0*/  IMAD.MOV.U32 R9, RZ, RZ, -0x1 ;  /* 0xffffffffff097424 */ /* 0x000fc600078e00ff */
[-CC-:B0-----:R-:W-:Y:S02]  /*08b0*/  SHF.R.U64 R16, R6, R10.reuse, R7.reuse ;  /* 0x0000000a06107219 */ /* 0x181fe40000001207 */
[----:B------:R-:W-:Y:S02]  /*08c0*/  I2FP.F32.U32 R6, R3 ;  /* 0x0000000300067245 */ /* 0x000fe40000201000 */
[----:B------:R-:W0:Y:S01]  /*08d0*/  LDC R22, c[0x0][0x658] ;  /* 0x00019600ff167b82 */ /* 0x000e220000000800 */
[----:B-1----:R-:W-:Y:S01]  /*08e0*/  ISETP.NE.U32.AND P0, PT, R24, RZ, PT ;  /* 0x000000ff1800720c */ /* 0x002fe20003f05070 */
[----:B---3--:R-:W-:Y:S01]  /*08f0*/  IMAD.MOV R8, RZ, RZ, -R0 ;  /* 0x000000ffff087224 */ /* 0x008fe200078e0a00 */
[----:B------:R-:W-:Y:S01]  /*0900*/  SHF.R.U32.HI R7, RZ, R10, R7 ;  /* 0x0000000aff077219 */ /* 0x000fe20000011607 */
[----:B------:R-:W-:Y:S01]  /*0910*/  FMUL R6, R6, UR4 ;  /* 0x0000000406067c20 */ /* 0x000fe20008400000 */
[----:B------:R-:W-:-:S03]  /*0920*/  ISETP.NE.AND.EX P0, PT, R25, RZ, PT, P0 ;  /* 0x000000ff1900720c */ /* 0x000fc60003f05300 */
[----:B------:R-:W1:Y:S01]  /*0930*/  LDC R14, c[0x0][0x148] ;  /* 0x00005200ff0e7b82 */ /* 0x000e620000000800 */
[----:B--2---:R-:W-:-:S07]  /*0940*/  IMAD R0, R5, R8, R4 ;  /* 0x0000000805007224 */ /* 0x004fce00078e0204 */
[----:B------:R-:W2:Y:S01]  /*0950*/  LDC R20, c[0x0][0x600] ;  /* 0x00018000ff147b82 */ /* 0x000ea20000000800 */
[-CC-:B----4-:R-:W-:Y:S02]  /*0960*/  SHF.R.U64 R26, R16, R12.reuse, R7.reuse ;  /* 0x0000000c101a7219 */ /* 0x190fe40000001207 */
[----:B------:R-:W-:Y:S01]  /*0970*/  SHF.R.U32.HI R5, RZ, R12, R7 ;  /* 0x0000000cff057219 */ /* 0x000fe20000011607 */
[----:B------:R-:W-:Y:S01]  /*0980*/  IMAD.MOV.U32 R7, RZ, RZ, 0x1 ;  /* 0x00000001ff077424 */ /* 0x000fe200078e00ff */
[----:B------:R3:W4:Y:S03]  /*0990*/  F2I.U32.TRUNC.NTZ R12, R6 ;  /* 0x00000006000c7305 */ /* 0x000726000020f000 */
[----:B------:R-:W1:Y:S01]  /*09a0*/  LDC R15, c[0x0][0x648] ;  /* 0x00019200ff0f7b82 */ /* 0x000e620000000800 */
[-C--:B0-----:R-:W-:Y:S02]  /*09b0*/  SHF.L.U32 R4, R9, R22.reuse, RZ ;  /* 0x0000001609047219 */ /* 0x081fe400000006ff */
[----:B------:R-:W-:-:S02]  /*09c0*/  SHF.R.U64 R28, R26, R22, R5 ;  /* 0x000000161a1c7219 */ /* 0x000fc40000001205 */
[----:B------:R-:W-:Y:S02]  /*09d0*/  LOP3.LUT R11, RZ, R4, RZ, 0x33, !PT ;  /* 0x00000004ff0b7212 */ /* 0x000fe400078e33ff */
[-C--:B------:R-:W-:Y:S01]  /*09e0*/  SHF.R.U32.HI R5, RZ, R22.reuse, R5 ;  /* 0x00000016ff057219 */ /* 0x080fe20000011605 */
[----:B------:R-:W0:Y:S01]  /*09f0*/  LDC R19, c[0x0][0x638] ;  /* 0x00018e00ff137b82 */ /* 0x000e220000000800 */
[----:B------:R-:W-:Y:S01]  /*0a00*/  SHF.L.U32 R10, R7, R22, RZ ;  /* 0x00000016070a7219 */ /* 0x000fe200000006ff */
[----:B------:R-:W-:-:S06]  /*0a10*/  IMAD.MOV.U32 R4, RZ, RZ, R28 ;  /* 0x000000ffff047224 */ /* 0x000fcc00078e001c */
[----:B------:R-:W0:Y:S01]  /*0a20*/  LDC R21, c[0x0][0x610] ;  /* 0x00018400ff157b82 */ /* 0x000e220000000800 */
[----:B---34-:R-:W-:Y:S05]  /*0a30*/  @!P0 BRA `(.L_x_6) ;  /* 0x0000000000288947 */ /* 0x018fea0003800000 */
[----:B------:R-:W3:Y:S02]  /*0a40*/  LDC R9, c[0x0][0x64c] ;  /* 0x00019300ff097b82 */ /* 0x000ee40000000800 */
[----:B---3--:R-:W-:-:S05]  /*0a50*/  IADD3 R9, P0, R28, R9, RZ ;  /* 0x000000091c097210 */ /* 0x008fca0007f1e0ff */
        /* <DEDUP_REMOVED lines=8> */
.L_x_6:
[----:B-1----:R-:W-:Y:S01]  /*0ae0*/  SHF.R.U64 R4, R4, R15, R5 ;  /* 0x0000000f04047219 */ /* 0x002fe20000001205 */
[----:B--2---:R-:W-:Y:S01]  /*0af0*/  VIADD R5, R20, 0xffffffff ;  /* 0xffffffff14057836 */ /* 0x004fe20000000000 */
[----:B------:R-:W-:Y:S01]  /*0b00*/  LOP3.LUT R11, R26, R11, RZ, 0xc0, !PT ;  /* 0x0000000b1a0b7212 */ /* 0x000fe200078ec0ff */
[----:B------:R-:W-:Y:S02]  /*0b10*/  IMAD.MOV R12, RZ, RZ, -R12 ;  /* 0x000000ffff0c7224 */ /* 0x000fe400078e0a0c */
[----:B------:R-:W-:Y:S02]  /*0b20*/  IMAD.MOV R6, RZ, RZ, -R4 ;  /* 0x000000ffff067224 */ /* 0x000fe400078e0a04 */
[----:B------:R-:W-:Y:S01]  /*0b30*/  IMAD R11, R10, R4, R11 ;  /* 0x000000040a0b7224 */ /* 0x000fe200078e020b */
[----:B------:R-:W-:Y:S01]  /*0b40*/  LOP3.LUT R4, R16, R5, RZ, 0xc0, !PT ;  /* 0x0000000510047212 */ /* 0x000fe200078ec0ff */
[----:B------:R-:W-:Y:S02]  /*0b50*/  @P3 IMAD R0, R14, R12, R3 ;  /* 0x0000000c0e003224 */ /* 0x000fe400078e0203 */
[----:B0-----:R-:W-:-:S02]  /*0b60*/  IMAD R3, R6, R19, R28 ;  /* 0x0000001306037224 */ /* 0x001fc400078e021c */
[----:B------:R-:W-:Y:S02]  /*0b70*/  IMAD R19, R11, R21, R0 ;  /* 0x000000150b137224 */ /* 0x000fe400078e0200 */
[----:B------:R-:W-:Y:S02]  /*0b80*/  IMAD R4, R3, R20, R4 ;  /* 0x0000001403047224 */ /* 0x000fe400078e0204 */
[----:B------:R-:W-:Y:S02]  /*0b90*/  IMAD.MOV.U32 R0, RZ, RZ, 0x1 ;  /* 0x00000001ff007424 */ /* 0x000fe400078e00ff */
[----:B------:R-:W-:Y:S01]  /*0ba0*/  IMAD.MOV.U32 R16, RZ, RZ, R23 ;  /* 0x000000ffff107224 */ /* 0x000fe200078e0017 */
[----:B------:R-:W-:Y:S02]  /*0bb0*/  SEL R22, R4, R19, !P3 ;  /* 0x0000001304167207 */ /* 0x000fe40005800000 */
[----:B------:R-:W-:-:S07]  /*0bc0*/  SEL R19, R19, R4, !P3 ;  /* 0x0000000413137207 */ /* 0x000fce0005800000 */
.L_x_4:
[----:B------:R-:W-:-:S08]  /*0bd0*/  NOP ;  /* 0x0000000000007918 */ /* 0x000fd00000000000 */
[----:B------:R-:W0:Y:S02]  /*0be0*/  USETMAXREG.TRY_ALLOC.CTAPOOL UP0, 0xe8 ;  /* 0x000000e8000079c8 */ /* 0x000e240008000600 */
[----:B0-----:R-:W-:-:S13]  /*0bf0*/  PLOP3.LUT P0, PT, PT, PT, UP0, 0x80, 0x0 ;  /* 0x000000000000781c */ /* 0x001fda0003f0f008 */
[----:B------:R-:W-:Y:S05]  /*0c00*/  @!P0 BRA `(.L_x_4) ;  /* 0xfffffffc00f08947 */ /* 0x000fea000383ffff */
[----:B------:R-:W-:Y:S01]  /*0c10*/  ULDC.64 UR4, c[0x0][0x598] ;  /* 0x0001660000047ab9 */ /* 0x000fe20000000a00 */
[----:B------:R-:W-:Y:S01]  /*0c20*/  ULDC.64 UR54, c[0x0][0x208] ;  /* 0x0000820000367ab9 */ /* 0x000fe20000000a00 */
[----:B------:R-:W-:-:S04]  /*0c30*/  ISETP.NE.U32.AND P0, PT, RZ, UR4, PT ;  /* 0x00000004ff007c0c */ /* 0x000fc8000bf05070 */
[----:B------:R-:W-:-:S13]  /*0c40*/  ISETP.NE.AND.EX P0, PT, RZ, UR5, PT, P0 ;  /* 0x00000005ff007c0c */ /* 0x000fda000bf05300 */
[----:B------:R-:W-:Y:S05]  /*0c50*/  @!P0 BRA `(.L_x_7) ;  /* 0x00000000001c8947 */ /* 0x000fea0003800000 */
[----:B------:R-:W0:Y:S02]  /*0c60*/  LDC.64 R4, c[0x0][0x598] ;  /* 0x00016600ff047b82 */ /* 0x000e240000000a00 */
[----:B0-----:R-:W2:Y:S02]  /*0c70*/  LDG.E.64 R4, desc[UR54][R4.64] ;  /* 0x0000003604047981 */ /* 0x001ea4000c1e1b00 */
[----:B--2---:R-:W-:-:S04]  /*0c80*/  ISETP.NE.U32.AND P0, PT, R4, RZ, PT ;  /* 0x000000ff0400720c */ /* 0x004fc80003f05070 */
[----:B------:R-:W-:-:S13]  /*0c90*/  ISETP.NE.AND.EX P0, PT, R5, RZ, PT, P0 ;  /* 0x000000ff0500720c */ /* 0x000fda0003f05300 */
[----:B------:R-:W-:Y:S05]  /*0ca0*/  @!P0 BRA `(.L_x_7) ;  /* 0x0000000000088947 */ /* 0x000fea0003800000 */
[----:B------:R0:W5:Y:S01]  /*0cb0*/  LD.E R200, desc[UR54][R4.64] ;  /* 0x0000003604c87980 */ /* 0x000162000c101900 */
[----:B------:R-:W-:Y:S05]  /*0cc0*/  BRA `(.L_x_8) ;  /* 0x0000000000247947 */ /* 0x000fea0003800000 */
.L_x_7:
[----:B------:R-:W-:Y:S02]  /*0cd0*/  ULDC.64 UR4, c[0x0][0x588] ;  /* 0x0001620000047ab9 */ /* 0x000fe40000000a00 */
[----:B------:R-:W-:-:S04]  /*0ce0*/  ISETP.NE.U32.AND P0, PT, RZ, UR4, PT ;  /* 0x00000004ff007c0c */ /* 0x000fc8000bf05070 */
[----:B------:R-:W-:-:S13]  /*0cf0*/  ISETP.NE.AND.EX P0, PT, RZ, UR5, PT, P0 ;  /* 0x00000005ff007c0c */ /* 0x000fda000bf05300 */
[----:B------:R-:W-:Y:S05]  /*0d00*/  @!P0 BRA `(.L_x_9) ;  /* 0x00000000000c8947 */ /* 0x000fea0003800000 */
[----:B------:R-:W0:Y:S02]  /*0d10*/  LDC.64 R200, c[0x0][0x588] ;  /* 0x00016200ffc87b82 */ /* 0x000e240000000a00 */
[----:B0-----:R1:W5:Y:S01]  /*0d20*/  LDG.E R200, desc[UR54][R200.64] ;  /* 0x00000036c8c87981 */ /* 0x001362000c1e1900 */
[----:B------:R-:W-:Y:S05]  /*0d30*/  BRA `(.L_x_8) ;  /* 0x0000000000087947 */ /* 0x000fea0003800000 */
.L_x_9:
[----:B------:R-:W-:Y:S02]  /*0d40*/  ULDC UR4, c[0x0][0x580] ;  /* 0x0001600000047ab9 */ /* 0x000fe40000000800 */
[----:B------:R-:W-:-:S07]  /*0d50*/  IMAD.U32 R200, RZ, RZ, UR4 ;  /* 0x00000004ffc87e24 */ /* 0x000fce000f8e00ff */
.L_x_8:
[----:B------:R-:W-:Y:S02]  /*0d60*/  ULDC.64 UR4, c[0x0][0x5a0] ;  /* 0x0001680000047ab9 */ /* 0x000fe40000000a00 */
[----:B------:R-:W-:-:S04]  /*0d70*/  ISETP.NE.U32.AND P0, PT, RZ, UR4, PT ;  /* 0x00000004ff007c0c */ /* 0x000fc8000bf05070 */
[----:B------:R-:W-:-:S13]  /*0d80*/  ISETP.NE.AND.EX P0, PT, RZ, UR5, PT, P0 ;  /* 0x00000005ff007c0c */ /* 0x000fda000bf05300 */
[----:B------:R-:W-:Y:S05]  /*0d90*/  @!P0 BRA `(.L_x_10) ;  /* 0x00000000001c8947 */ /* 0x000fea0003800000 */
[----:B0-----:R-:W0:Y:S02]  /*0da0*/  LDC.64 R4, c[0x0][0x5a0] ;  /* 0x00016800ff047b82 */ /* 0x001e240000000a00 */
[----:B0-----:R-:W2:Y:S02]  /*0db0*/  LDG.E.64 R4, desc[UR54][R4.64] ;  /* 0x0000003604047981 */ /* 0x001ea4000c1e1b00 */
[----:B--2---:R-:W-:-:S04]  /*0dc0*/  ISETP.NE.U32.AND P0, PT, R4, RZ, PT ;  /* 0x000000ff0400720c */ /* 0x004fc80003f05070 */
[----:B------:R-:W-:-:S13]  /*0dd0*/  ISETP.NE.AND.EX P0, PT, R5, RZ, PT, P0 ;  /* 0x000000ff0500720c */ /* 0x000fda0003f05300 */
[----:B------:R-:W-:Y:S05]  /*0de0*/  @!P0 BRA `(.L_x_10) ;  /* 0x0000000000088947 */ /* 0x000fea0003800000 */
[----:B------:R0:W5:Y:S01]  /*0df0*/  LD.E R23, desc[UR54][R4.64] ;  /* 0x0000003604177980 */ /* 0x000162000c101900 */
[----:B------:R-:W-:Y:S05]  /*0e00*/  BRA `(.L_x_11) ;  /* 0x0000000000247947 */ /* 0x000fea0003800000 */
.L_x_10:
[----:B------:R-:W-:Y:S02]  /*0e10*/  ULDC.64 UR4, c[0x0][0x590] ;  /* 0x0001640000047ab9 */ /* 0x000fe40000000a00 */
[----:B------:R-:W-:-:S04]  /*0e20*/  ISETP.NE.U32.AND P0, PT, RZ, UR4, PT ;  /* 0x00000004ff007c0c */ /* 0x000fc8000bf05070 */
[----:B------:R-:W-:-:S13]  /*0e30*/  ISETP.NE.AND.EX P0, PT, RZ, UR5, PT, P0 ;  /* 0x00000005ff007c0c */ /* 0x000fda000bf05300 */
[----:B------:R-:W-:Y:S05]  /*0e40*/  @!P0 BRA `(.L_x_12) ;  /* 0x00000000000c8947 */ /* 0x000fea0003800000 */
[----:B0-----:R-:W0:Y:S02]  /*0e50*/  LDC.64 R4, c[0x0][0x590] ;  /* 0x00016400ff047b82 */ /* 0x001e240000000a00 */
[----:B0-----:R2:W5:Y:S01]  /*0e60*/  LDG.E R23, desc[UR54][R4.64] ;  /* 0x0000003604177981 */ /* 0x001562000c1e1900 */
[----:B------:R-:W-:Y:S05]  /*0e70*/  BRA `(.L_x_11) ;  /* 0x0000000000087947 */ /* 0x000fea0003800000 */
.L_x_12:
[----:B------:R-:W-:Y:S02]  /*0e80*/  ULDC UR4, c[0x0][0x584] ;  /* 0x0001610000047ab9 */ /* 0x000fe40000000800 */
[----:B------:R-:W-:-:S07]  /*0e90*/  IMAD.U32 R23, RZ, RZ, UR4 ;  /* 0x00000004ff177e24 */ /* 0x000fce000f8e00ff */
.L_x_11:
[----:B------:R-:W-:-:S13]  /*0ea0*/  LOP3.LUT P0, RZ, R0, 0xff, RZ, 0xc0, !PT ;  /* 0x000000ff00ff7812 */ /* 0x000fda000780c0ff */
[----:B------:R-:W-:Y:S05]  /*0eb0*/  @!P0 EXIT ;  /* 0x000000000000894d */ /* 0x000fea0003800000 */
[----:B------:R-:W-:Y:S01]  /*0ec0*/  ULDC UR4, c[0x0][0x28c] ;  /* 0x0000a30000047ab9 */ /* 0x000fe20000000800 */
[----:B------:R-:W-:Y:S01]  /*0ed0*/  LOP3.LUT R220, R2, 0x1, RZ, 0xfc, !PT ;  /* 0x0000000102dc7812 */ /* 0x000fe200078efcff */
[----:B------:R-:W-:Y:S01]  /*0ee0*/  UIADD3 UR4, UR4, 0x3f, URZ ;  /* 0x0000003f04047890 */ /* 0x000fe2000fffe03f */
[----:B------:R-:W-:Y:S01]  /*0ef0*/  UMOV UR36, URZ ;  /* 0x0000003f00247c82 */ /* 0x000fe20008000000 */
[----:B------:R-:W-:Y:S02]  /*0f00*/  UMOV UR37, URZ ;  /* 0x0000003f00257c82 */ /* 0x000fe40008000000 */
[----:B------:R-:W-:-:S04]  /*0f10*/  USHF.R.S32.HI UR5, URZ, 0x1f, UR4 ;  /* 0x0000001f3f057899 */ /* 0x000fc80008011404 */
[----:B------:R-:W-:-:S04]  /*0f20*/  ULEA.HI UR5, UR5, UR4, URZ, 0x6 ;  /* 0x0000000405057291 */ /* 0x000fc8000f8f303f */
[----:B------:R-:W-:-:S12]  /*0f30*/  USHF.R.S32.HI UR39, URZ, 0x6, UR5 ;  /* 0x000000063f277899 */ /* 0x000fd80008011405 */
.L_x_380:
[----:B---3--:R-:W3:Y:S01]  /*0f40*/  S2R R0, SR_TID.X ;  /* 0x0000000000007919 */ /* 0x008ee20000002100 */
[----:B----4-:R-:W4:Y:S01]  /*0f50*/  S2UR UR6, SR_CgaCtaId ;  /* 0x00000000000679c3 */ /* 0x010f220000008800 */
[----:B------:R-:W-:Y:S02]  /*0f60*/  UMOV UR38, 0x400 ;  /* 0x0000040000267882 */ /* 0x000fe40000000000 */
[----:B----4-:R-:W-:Y:S01]  /*0f70*/  ULEA UR38, UR6, UR38, 0x18 ;  /* 0x0000002606267291 */ /* 0x010fe2000f8ec03f */
[----:B---3--:R-:W-:-:S04]  /*0f80*/  LOP3.LUT R0, R0, 0x80, RZ, 0xc0, !PT ;  /* 0x0000008000007812 */ /* 0x008fc800078ec0ff */
[----:B------:R-:W-:-:S06]  /*0f90*/  SHF.R.U32.HI R0, RZ, 0x7, R0 ;  /* 0x00000007ff007819 */ /* 0x000fcc0000011600 */
[----:B------:R-:W3:Y:S02]  /*0fa0*/  SHFL.IDX PT, R0, R0, RZ, 0x1f ;  /* 0x00001fff00007589 */ /* 0x000ee400000e0000 */
[----:B---3--:R-:W-:-:S13]  /*0fb0*/  R2UR UR4, R0 ;  /* 0x00000000000472ca */ /* 0x008fda00000e0000 */
[----:B------:R-:W-:-:S04]  /*0fc0*/  ULEA.HI UR5, UR4, UR4, URZ, 0x1 ;  /* 0x0000000404057291 */ /* 0x000fc8000f8f083f */
[----:B------:R-:W-:-:S04]  /*0fd0*/  ULOP3.LUT UR5, UR5, 0x7fffe, URZ, 0xc0, !UPT ;  /* 0x0007fffe05057892 */ /* 0x000fc8000f8ec03f */
[----:B------:R-:W-:-:S03]  /*0fe0*/  UIADD3 UR5, UR4, -UR5, URZ ;  /* 0x8000000504057290 */ /* 0x000fc6000fffe03f */
[----:B------:R-:W-:Y:S01]  /*0ff0*/  ULDC UR4, c[0x0][0x28c] ;  /* 0x0000a30000047ab9 */ /* 0x000fe20000000800 */
[----:B------:R-:W-:Y:S01]  /*1000*/  ULEA UR5, UR5, UR38, 0xd ;  /* 0x0000002605057291 */ /* 0x000fe2000f8e683f */
[----:B------:R-:W-:-:S03]  /*1010*/  ISETP.LT.AND P0, PT, RZ, UR4, PT ;  /* 0x00000004ff007c0c */ /* 0x000fc6000bf01270 */
[----:B------:R-:W-:-:S04]  /*1020*/  UIADD3 UR5, UR5, 0x100, URZ ;  /* 0x0000010005057890 */ /* 0x000fc8000fffe03f */
[----:B------:R-:W-:-:S04]  /*1030*/  USHF.R.U32.HI UR5, URZ, 0x4, UR5 ;  /* 0x000000043f057899 */ /* 0x000fc80008011605 */
[----:B------:R-:W-:Y:S02]  /*1040*/  ULOP3.LUT UR52, UR5, 0x3fff, URZ, 0xc0, !UPT ;  /* 0x00003fff05347892 */ /* 0x000fe4000f8ec03f */
[----:B--2--5:R-:W-:Y:S10]  /*1050*/  @P0 BRA `(.L_x_13) ;  /* 0x0000000000400947 */ /* 0x024ff40003800000 */
[----:B------:R-:W-:Y:S01]  /*1060*/  MOV R0, 0x0 ;  /* 0x0000000000007802 */ /* 0x000fe20000000f00 */
[----:B------:R-:W-:Y:S01]  /*1070*/  ULDC.64 UR4, c[0x4][0x68] ;  /* 0x01001a0000047ab9 */ /* 0x000fe20000000a00 */
[----:B------:R-:W-:Y:S01]  /*1080*/  ULDC.64 UR6, c[0x4][0x8] ;  /* 0x0100020000067ab9 */ /* 0x000fe20000000a00 */
[----:B0-2---:R-:W-:Y:S01]  /*1090*/  IMAD.U32 R4, RZ, RZ, UR4 ;  /* 0x00000004ff047e24 */ /* 0x005fe2000f8e00ff */
[----:B------:R0:W2:Y:S01]  /*10a0*/  LDC.64 R14, c[0x4][R0] ;  /* 0x01000000000e7b82 */ /* 0x0000a20000000a00 */
[----:B------:R-:W-:Y:S01]  /*10b0*/  IMAD.U32 R5, RZ, RZ, UR5 ;  /* 0x00000005ff057e24 */ /* 0x000fe2000f8e00ff */
[----:B------:R-:W-:Y:S01]  /*10c0*/  ULDC.64 UR4, c[0x4][0x70] ;  /* 0x01001c0000047ab9 */ /* 0x000fe20000000a00 */
[----:B------:R-:W-:Y:S02]  /*10d0*/  IMAD.U32 R10, RZ, RZ, UR6 ;  /* 0x00000006ff0a7e24 */ /* 0x000fe4000f8e00ff */
[----:B------:R-:W-:Y:S02]  /*10e0*/  IMAD.U32 R6, RZ, RZ, UR4 ;  /* 0x00000004ff067e24 */ /* 0x000fe4000f8e00ff */
[----:B------:R-:W-:-:S02]  /*10f0*/  IMAD.U32 R7, RZ, RZ, UR5 ;  /* 0x00000005ff077e24 */ /* 0x000fc4000f8e00ff */
[----:B------:R-:W-:Y:S02]  /*1100*/  IMAD.U32 R11, RZ, RZ, UR7 ;  /* 0x00000007ff0b7e24 */ /* 0x000fe4000f8e00ff */
[----:B------:R-:W-:Y:S02]  /*1110*/  IMAD.MOV.U32 R8, RZ, RZ, 0x1e1 ;  /* 0x000001e1ff087424 */ /* 0x000fe400078e00ff */
[----:B------:R-:W-:Y:S02]  /*1120*/  IMAD.MOV.U32 R12, RZ, RZ, 0x1 ;  /* 0x00000001ff0c7424 */ /* 0x000fe400078e00ff */
[----:B0-----:R-:W-:-:S07]  /*1130*/  IMAD.MOV.U32 R13, RZ, RZ, RZ ;  /* 0x000000ffff0d7224 */ /* 0x001fce00078e00ff */
[----:B------:R-:W-:-:S07]  /*1140*/  LEPC R20, `(.L_x_13) ;  /* 0x000000001014794e */ /* 0x000fce0000000000 */
[----:B-12--5:R-:W-:Y:S05]  /*1150*/  CALL.ABS.NOINC R14 ;  /* 0x000000000e007343 */ /* 0x026fea0003c00000 */
.L_x_13:
[----:B------:R-:W-:-:S13]  /*1160*/  ISETP.NE.AND P0, PT, R220, 0x3, PT ;  /* 0x00000003dc00780c */ /* 0x000fda0003f05270 */
[----:B------:R-:W-:Y:S05]  /*1170*/  @!P0 BRA `(.L_x_14) ;  /* 0x0000000000048947 */ /* 0x000fea0003800000 */
[----:B------:R-:W-:Y:S01]  /*1180*/  BPT.TRAP 0x1 ;  /* 0x000000040000795c */ /* 0x000fe20000300000 */
.L_x_14:
[----:B------:R-:W-:Y:S02]  /*1190*/  IMAD.U32 R3, RZ, RZ, UR37 ;  /* 0x00000025ff037e24 */ /* 0x000fe4000f8e00ff */
[----:B------:R-:W-:-:S03]  /*11a0*/  IMAD.U32 R0, RZ, RZ, UR36 ;  /* 0x00000024ff007e24 */ /* 0x000fc6000f8e00ff */
[----:B------:R-:W-:Y:S02]  /*11b0*/  LEA R3, R3, UR38, 0x3 ;  /* 0x0000002603037c11 */ /* 0x000fe4000f8e18ff */
[----:B------:R-:W-:-:S04]  /*11c0*/  SHF.L.U32 R0, R0, 0x1f, RZ ;  /* 0x0000001f00007819 */ /* 0x000fc800000006ff */
[----:B------:R3:W4:Y:S01]  /*11d0*/  SYNCS.PHASECHK.TRANS64.TRYWAIT P1, [R3+URZ], R0 ;  /* 0x00000000030075a7 */ /* 0x000722000802017f */
[----:B------:R-:W-:Y:S05]  /*11e0*/  @!P0 BRA `(.L_x_15) ;  /* 0x0000000000048947 */ /* 0x000fea0003800000 */
[----:B------:R-:W-:Y:S01]  /*11f0*/  BPT.TRAP 0x1 ;  /* 0x000000040000795c */ /* 0x000fe20000300000 */
.L_x_15:
[----:B----4-:R-:W-:Y:S05]  /*1200*/  @P1 BRA `(.L_x_16) ;  /* 0x0000000000081947 */ /* 0x010fea0003800000 */
[----:B------:R-:W4:Y:S02]  /*1210*/  SYNCS.PHASECHK.TRANS64.TRYWAIT P1, [R3+URZ], R0 ;  /* 0x00000000030075a7 */ /* 0x000f24000802017f */
[----:B----4-:R-:W-:Y:S05]  /*1220*/  @!P1 BRA `(.L_x_17) ;  /* 0x0000010c00ac9947 */ /* 0x010fea0003800000 */
.L_x_16:
[----:B------:R-:W-:-:S04]  /*1230*/  UISETP.LT.AND UP0, UPT, UR39, 0x1, UPT ;  /* 0x000000012700788c */ /* 0x000fc8000bf01270 */
[----:B------:R-:W-:-:S06]  /*1240*/  USEL UR4, UR39, 0x1, UP0 ;  /* 0x0000000127047887 */ /* 0x000fcc0008000000 */
[----:B---34-:R-:W-:Y:S01]  /*1250*/  IMAD.U32 R0, RZ, RZ, UR4 ;  /* 0x00000004ff007e24 */ /* 0x018fe2000f8e00ff */
[----:B------:R-:W-:Y:S05]  /*1260*/  WARPSYNC.ALL ;  /* 0x0000000000007948 */ /* 0x000fea0003800000 */
[----:B------:R-:W-:-:S04]  /*1270*/  IADD3 R0, -R0, UR39, RZ ;  /* 0x0000002700007c10 */ /* 0x000fc8000fffe1ff */
[----:B------:R-:W-:Y:S01]  /*1280*/  ISETP.GE.AND P1, PT, R0, 0x1, PT ;  /* 0x000000010000780c */ /* 0x000fe20003f26270 */
[----:B------:R-:W-:Y:S01]  /*1290*/  UIADD3 UR4, UR38, 0x18100, URZ ;  /* 0x0001810026047890 */ /* 0x000fe2000fffe03f */
[----:B------:R-:W-:Y:S01]  /*12a0*/  WARPGROUP.ARRIVE ;  /* 0x00000000000079c5 */ /* 0x000fe20000000000 */
[----:B------:R-:W-:Y:S02]  /*12b0*/  ULOP3.LUT UR52, UR52, 0x10000, URZ, 0xfc, !UPT ;  /* 0x0001000034347892 */ /* 0x000fe4000f8efc3f */
[----:B------:R-:W-:Y:S02]  /*12c0*/  USHF.R.U32.HI UR4, URZ, 0x4, UR4 ;  /* 0x000000043f047899 */ /* 0x000fe40008011604 */
[----:B------:R-:W-:Y:S02]  /*12d0*/  UIMAD UR56, UR37, 0x600, UR52 ;  /* 0x00000600253878a4 */ /* 0x000fe4000f8e0234 */
[----:B------:R-:W-:Y:S01]  /*12e0*/  ULOP3.LUT UR4, UR4, 0x3fff, URZ, 0xc0, !UPT ;  /* 0x00003fff04047892 */ /* 0x000fe2000f8ec03f */
[----:B------:R-:W-:Y:S01]  /*12f0*/  UMOV UR41, 0x40000040 ;  /* 0x4000004000297882 */ /* 0x000fe20000000000 */
[----:B------:R-:W-:-:S02]  /*1300*/  UMOV UR43, 0x40000040 ;  /* 0x40000040002b7882 */ /* 0x000fc40000000000 */
[----:B------:R-:W-:Y:S01]  /*1310*/  ULOP3.LUT UR53, UR4, 0x10000, URZ, 0xfc, !UPT ;  /* 0x0001000004357892 */ /* 0x000fe2000f8efc3f */
[----:B------:R-:W-:Y:S01]  /*1320*/  UMOV UR40, UR56 ;  /* 0x0000003800287c82 */ /* 0x000fe20008000000 */
[----:B------:R-:W-:Y:S02]  /*1330*/  UMOV UR33, UR41 ;  /* 0x0000002900217c82 */ /* 0x000fe40008000000 */
[----:B------:R-:W-:Y:S01]  /*1340*/  UIMAD UR57, UR37, 0x580, UR53 ;  /* 0x00000580253978a4 */ /* 0x000fe2000f8e0235 */
[----:B------:R-:W-:Y:S01]  /*1350*/  UMOV UR32, UR40 ;  /* 0x0000002800207c82 */ /* 0x000fe20008000000 */
[----:B------:R-:W-:Y:S02]  /*1360*/  UMOV UR35, 0x40000040 ;  /* 0x4000004000237882 */ /* 0x000fe40000000000 */
[----:B------:R-:W-:Y:S02]  /*1370*/  UIADD3 UR34, UR57, 0x80, URZ ;  /* 0x0000008039227890 */ /* 0x000fe4000fffe03f */
[----:B------:R-:W-:-:S02]  /*1380*/  UIADD3 UR26, UR57, 0x100, URZ ;  /* 0x00000100391a7890 */ /* 0x000fc4000fffe03f */
[----:B------:R-:W-:Y:S01]  /*1390*/  UMOV UR42, UR57 ;  /* 0x00000039002a7c82 */ /* 0x000fe20008000000 */
[----:B------:R-:W-:Y:S01]  /*13a0*/  UMOV UR24, UR40 ;  /* 0x0000002800187c82 */ /* 0x000fe20008000000 */
[----:B------:R-:W-:Y:S01]  /*13b0*/  HGMMA.64x16x16.F32 R192, gdesc[UR40], RZ, !UPT, gsb0 ;  /* 0x0020000028c079f0 */ /* 0x000fe2000c0008ff */
[----:B------:R-:W-:Y:S01]  /*13c0*/  UMOV UR25, UR41 ;  /* 0x0000002900197c82 */ /* 0x000fe20008000000 */
[----:B------:R-:W-:Y:S01]  /*13d0*/  UMOV UR27, 0x40000040 ;  /* 0x40000040001b7882 */ /* 0x000fe20000000000 */
[----:B------:R-:W-:Y:S01]  /*13e0*/  UIADD3 UR18, UR57, 0x180, URZ ;  /* 0x0000018039127890 */ /* 0x000fe2000fffe03f */
[----:B------:R-:W-:Y:S01]  /*13f0*/  UMOV UR16, UR40 ;  /* 0x0000002800107c82 */ /* 0x000fe20008000000 */
        /* <DEDUP_REMOVED lines=31> */
[----:B------:R-:W-:-:S02]  /*15f0*/  WARPGROUP.DEPBAR.LE gsb0, 0x0 ;  /* 0x00008000000079c5 */ /* 0x000fc40000010000 */
[----:B------:R-:W-:-:S06]  /*1600*/  WARPGROUP.ARRIVE ;  /* 0x00000000000079c5 */ /* 0x000fcc0000000000 */
[----:B------:R-:W-:Y:S03]  /*1610*/  HGMMA.64x16x16.F32 R176, gdesc[UR32], RZ, !UPT, gsb0 ;  /* 0x0020000020b079f0 */ /* 0x000fe6000c0008ff */
[----:B------:R-:W-:Y:S02]  /*1620*/  WARPGROUP.DEPBAR.LE gsb0, 0x0 ;  /* 0x00008000000079c5 */ /* 0x000fe40000010000 */
[----:B------:R-:W-:-:S06]  /*1630*/  WARPGROUP.ARRIVE ;  /* 0x00000000000079c5 */ /* 0x000fcc0000000000 */
[----:B------:R-:W-:Y:S03]  /*1640*/  HGMMA.64x16x16.F32 R160, gdesc[UR24], RZ, !UPT, gsb0 ;  /* 0x0020000018a079f0 */ /* 0x000fe6000c0008ff */
[----:B------:R-:W-:Y:S02]  /*1650*/  WARPGROUP.DEPBAR.LE gsb0, 0x0 ;  /* 0x00008000000079c5 */ /* 0x000fe40000010000 */
[----:B------:R-:W-:-:S06]  /*1660*/  WARPGROUP.ARRIVE ;  /* 0x00000000000079c5 */ /* 0x000fcc0000000000 */
[----:B------:R-:W-:Y:S01]  /*1670*/  HGMMA.64x16x16.F32 R144, gdesc[UR16], RZ, !UPT, gsb0 ;  /* 0x00200000109079f0 */ /* 0x000fe2000c0008ff */
[----:B------:R-:W-:Y:S01]  /*1680*/  UIADD3 UR16, UR56, 0x2, URZ ;  /* 0x0000000238107890 */ /* 0x000fe2000fffe03f */
[----:B------:R-:W-:Y:S01]  /*1690*/  UMOV UR17, 0x40000040 ;  /* 0x4000004000117882 */ /* 0x000fe20000000000 */
[----:B------:R-:W-:Y:S02]  /*16a0*/  WARPGROUP.DEPBAR.LE gsb0, 0x0 ;  /* 0x00008000000079c5 */ /* 0x000fe40000010000 */
[----:B------:R-:W-:-:S06]  /*16b0*/  WARPGROUP.ARRIVE ;  /* 0x00000000000079c5 */ /* 0x000fcc0000000000 */
[----:B------:R-:W-:Y:S03]  /*16c0*/  HGMMA.64x16x16.F32 R128, gdesc[UR12], RZ, !UPT, gsb0 ;  /* 0x002000000c8079f0 */ /* 0x000fe6000c0008ff */
        /* <DEDUP_REMOVED lines=18> */
[----:B------:R-:W-:Y:S01]  /*17f0*/  UMOV UR48, UR58 ;  /* 0x0000003a00307c82 */ /* 0x000fe20008000000 */
[----:B------:R-:W-:Y:S01]  /*1800*/  UMOV UR49, 0x40000040 ;  /* 0x4000004000317882 */ /* 0x000fe20000000000 */
[----:B------:R-:W-:Y:S01]  /*1810*/  UMOV UR28, UR48 ;  /* 0x00000030001c7c82 */ /* 0x000fe20008000000 */
        /* <DEDUP_REMOVED lines=17> */
[----:B------:R-:W-:Y:S01]  /*1930*/  UIADD3 UR58, UR56, 0x404, URZ ;  /* 0x00000404383a7890 */ /* 0x000fe2000fffe03f */
[----:B------:R-:W-:-:S02]  /*1940*/  WARPGROUP.DEPBAR.LE gsb0, 0x0 ;  /* 0x00008000000079c5 */ /* 0x000fc40000010000 */
[----:B------:R-:W-:-:S06]  /*1950*/  WARPGROUP.ARRIVE ;  /* 0x00000000000079c5 */ /* 0x000fcc0000000000 */
[----:B------:R-:W-:Y:S01]  /*1960*/  HGMMA.64x16x16.F32 R24, gdesc[UR48], RZ, !UPT, gsb0 ;  /* 0x00200000301879f0 */ /* 0x000fe2000c0008ff */
[----:B------:R-:W-:Y:S01]  /*1970*/  UMOV UR50, UR18 ;  /* 0x0000001200327c82 */ /* 0x000fe20008000000 */
[----:B------:R-:W-:Y:S01]  /*1980*/  UMOV UR51, UR19 ;  /* 0x0000001300337c82 */ /* 0x000fe20008000000 */
[----:B------:R-:W-:Y:S01]  /*1990*/  UIADD3 UR18, UR57, 0x2, URZ ;  /* 0x0000000239127890 */ /* 0x000fe2000fffe03f */
[----:B------:R-:W-:Y:S01]  /*19a0*/  UMOV UR19, 0x40000040 ;  /* 0x4000004000137882 */ /* 0x000fe20000000000 */
[----:B------:R-:W-:Y:S02]  /*19b0*/  WARPGROUP.DEPBAR.LE gsb0, 0x0 ;  /* 0x00008000000079c5 */ /* 0x000fe40000010000 */
[----:B------:R-:W-:-:S06]  /*19c0*/  WARPGROUP.ARRIVE ;  /* 0x00000000000079c5 */ /* 0x000fcc0000000000 */
[----:B------:R-:W-:Y:S01]  /*19d0*/  HGMMA.64x16x16.F32 R40, gdesc[UR28], RZ, !UPT, gsb0 ;  /* 0x002000001c2879f0 */ /* 0x000fe2000c0008ff */
[----:B------:R-:W-:Y:S01]  /*19e0*/  UIADD3 UR30, UR57, 0x282, URZ ;  /* 0x00000282391e7890 */ /* 0x000fe2000fffe03f */
[----:B------:R-:W-:Y:S01]  /*19f0*/  UMOV UR28, UR16 ;  /* 0x00000010001c7c82 */ /* 0x000fe20008000000 */
[----:B------:R-:W-:Y:S01]  /*1a00*/  UMOV UR29, UR17 ;  /* 0x00000011001d7c82 */ /* 0x000fe20008000000 */
        /* <DEDUP_REMOVED lines=66> */
[----:B------:R-:W-:Y:S03]  /*1e30*/  HGMMA.64x16x16.F32 R192, gdesc[UR16], R192, gsb0 ;  /* 0x0020000010c079f0 */ /* 0x000fe600080008c0 */
[----:B------:R-:W-:Y:S02]  /*1e40*/  WARPGROUP.DEPBAR.LE gsb0, 0x0 ;  /* 0x00008000000079c5 */ /* 0x000fe40000010000 */
[----:B------:R-:W-:-:S06]  /*1e50*/  WARPGROUP.ARRIVE ;  /* 0x00000000000079c5 */ /* 0x000fcc0000000000 */
[----:B------:R-:W-:Y:S03]  /*1e60*/  HGMMA.64x16x16.F32 R176, gdesc[UR8], R176, gsb0 ;  /* 0x0020000008b079f0 */ /* 0x000fe600080008b0 */
[----:B------:R-:W-:Y:S02]  /*1e70*/  WARPGROUP.DEPBAR.LE gsb0, 0x0 ;  /* 0x00008000000079c5 */ /* 0x000fe40000010000 */
[----:B------:R-:W-:-:S06]  /*1e80*/  WARPGROUP.ARRIVE ;  /* 0x00000000000079c5 */ /* 0x000fcc0000000000 */
[----:B------:R-:W-:Y:S01]  /*1e90*/  HGMMA.64x16x16.F32 R160, gdesc[UR4], R160, gsb0 ;  /* 0x0020000004a079f0 */ /* 0x000fe200080008a0 */
[----:B------:R-:W-:Y:S02]  /*1ea0*/  UIADD3 UR4, UR56, 0x402, URZ ;  /* 0x0000040238047890 */ /* 0x000fe4000fffe03f */
        /* <DEDUP_REMOVED lines=46> */
[----:B------:R-:W-:-:S02]  /*2190*/  WARPGROUP.DEPBAR.LE gsb0, 0x0 ;  /* 0x00008000000079c5 */ /* 0x000fc40000010000 */
[----:B------:R-:W-:-:S06]  /*21a0*/  WARPGROUP.ARRIVE ;  /* 0x00000000000079c5 */ /* 0x000fcc0000000000 */
[----:B------:R-:W-:Y:S01]  /*21b0*/  HGMMA.64x16x16.F32 R24, gdesc[UR48], R24, gsb0 ;  /* 0x00200000301879f0 */ /* 0x000fe20008000818 */
[----:B------:R-:W-:Y:S01]  /*21c0*/  UIADD3 UR50, UR57, 0x504, URZ ;  /* 0x0000050439327890 */ /* 0x000fe2000fffe03f */
[----:B------:R-:W-:Y:S01]  /*21d0*/  UMOV UR51, 0x40000040 ;  /* 0x4000004000337882 */ /* 0x000fe20000000000 */
[----:B------:R-:W-:Y:S02]  /*21e0*/  WARPGROUP.DEPBAR.LE gsb0, 0x0 ;  /* 0x00008000000079c5 */ /* 0x000fe40000010000 */
[----:B------:R-:W-:-:S06]  /*21f0*/  WARPGROUP.ARRIVE ;  /* 0x00000000000079c5 */ /* 0x000fcc0000000000 */
[----:B------:R-:W-:Y:S01]  /*2200*/  HGMMA.64x16x16.F32 R40, gdesc[UR40], R40, gsb0 ;  /* 0x00200000282879f0 */ /* 0x000fe20008000828 */
[----:B------:R-:W-:Y:S01]  /*2210*/  UIADD3 UR42, UR57, 0x284, URZ ;  /* 0x00000284392a7890 */ /* 0x000fe2000fffe03f */
[----:B------:R-:W-:Y:S01]  /*2220*/  UMOV UR43, 0x40000040 ;  /* 0x40000040002b7882 */ /* 0x000fe20000000000 */
[----:B------:R-:W-:Y:S02]  /*2230*/  WARPGROUP.DEPBAR.LE gsb0, 0x0 ;  /* 0x00008000000079c5 */ /* 0x000fe40000010000 */
[----:B------:R-:W-:-:S06]  /*2240*/  WARPGROUP.ARRIVE ;  /* 0x00000000000079c5 */ /* 0x000fcc0000000000 */
[----:B------:R-:W-:Y:S01]  /*2250*/  HGMMA.64x16x16.F32 R56, gdesc[UR32], R56, gsb0 ;  /* 0x00200000203879f0 */ /* 0x000fe20008000838 */
[----:B------:R-:W-:Y:S02]  /*2260*/  UIADD3 UR32, UR56, 0x4, URZ ;  /* 0x0000000438207890 */ /* 0x000fe4000fffe03f */
[----:B------:R-:W-:Y:S01]  /*2270*/  UIADD3 UR34, UR57, 0x4, URZ ;  /* 0x0000000439227890 */ /* 0x000fe2000fffe03f */
[----:B------:R-:W-:Y:S01]  /*2280*/  UMOV UR33, 0x40000040 ;  /* 0x4000004000217882 */ /* 0x000fe20000000000 */
[----:B------:R-:W-:Y:S01]  /*2290*/  UMOV UR35, 0x40000040 ;  /* 0x4000004000237882 */ /* 0x000fe20000000000 */
[----:B------:R-:W-:Y:S02]  /*22a0*/  UMOV UR41, UR33 ;  /* 0x0000002100297c82 */ /* 0x000fe40008000000 */
[----:B------:R-:W-:Y:S01]  /*22b0*/  UMOV UR40, UR32 ;  /* 0x0000002000287c82 */ /* 0x000fe20008000000 */
[----:B------:R-:W-:Y:S01]  /*22c0*/  UMOV UR48, UR32 ;  /* 0x0000002000307c82 */ /* 0x000fe20008000000 */
[----:B------:R-:W-:Y:S01]  /*22d0*/  UMOV UR49, UR33 ;  /* 0x0000002100317c82 */ /* 0x000fe20008000000 */
[----:B------:R-:W-:-:S02]  /*22e0*/  WARPGROUP.DEPBAR.LE gsb0, 0x0 ;  /* 0x00008000000079c5 */ /* 0x000fc40000010000 */
[----:B------:R-:W-:-:S06]  /*22f0*/  WARPGROUP.ARRIVE ;  /* 0x00000000000079c5 */ /* 0x000fcc0000000000 */
[----:B------:R-:W-:Y:S01]  /*2300*/  HGMMA.64x16x16.F32 R72, gdesc[UR24], R72, gsb0 ;  /* 0x00200000184879f0 */ /* 0x000fe20008000848 */
[----:B------:R-:W-:Y:S01]  /*2310*/  UIADD3 UR26, UR57, 0x484, URZ ;  /* 0x00000484391a7890 */ /* 0x000fe2000fffe03f */
[----:B------:R-:W-:Y:S01]  /*2320*/  UMOV UR24, UR32 ;  /* 0x0000002000187c82 */ /* 0x000fe20008000000 */
[----:B------:R-:W-:Y:S01]  /*2330*/  UMOV UR25, UR33 ;  /* 0x0000002100197c82 */ /* 0x000fe20008000000 */
[----:B------:R-:W-:Y:S01]  /*2340*/  UMOV UR27, 0x40000040 ;  /* 0x40000040001b7882 */ /* 0x000fe20000000000 */
[----:B------:R-:W-:Y:S02]  /*2350*/  WARPGROUP.DEPBAR.LE gsb0, 0x0 ;  /* 0x00008000000079c5 */ /* 0x000fe40000010000 */
        /* <DEDUP_REMOVED lines=60> */
[----:B------:R-:W-:Y:S01]  /*2720*/  UIADD3 UR12, UR56, 0x6, URZ ;  /* 0x00000006380c7890 */ /* 0x000fe2000fffe03f */
[----:B------:R-:W-:Y:S01]  /*2730*/  UMOV UR13, 0x40000040 ;  /* 0x40000040000d7882 */ /* 0x000fe20000000000 */
[----:B------:R-:W-:Y:S01]  /*2740*/  UIADD3 UR56, UR56, 0x406, URZ ;  /* 0x0000040638387890 */ /* 0x000fe2000fffe03f */
        /* <DEDUP_REMOVED lines=44> */
[----:B------:R-:W-:Y:S01]  /*2a10*/  UMOV UR50, UR14 ;  /* 0x0000000e00327c82 */ /* 0x000fe20008000000 */
[----:B------:R-:W-:Y:S01]  /*2a20*/  UMOV UR51, UR15 ;  /* 0x0000000f00337c82 */ /* 0x000fe20008000000 */
[----:B------:R-:W-:Y:S01]  /*2a30*/  UIADD3 UR14, UR57, 0x6, URZ ;  /* 0x00000006390e7890 */ /* 0x000fe2000fffe03f */
        /* <DEDUP_REMOVED lines=160> */
[----:B------:R-:W-:Y:S05]  /*3440*/  @!P1 BRA `(.L_x_18) ;  /* 0x00000024000c9947 */ /* 0x000fea0003800000 */
[----:B------:R-:W-:Y:S01]  /*3450*/  UIADD3 UR57, UR37, 0x1, URZ ;  /* 0x0000000125397890 */ /* 0x000fe2000fffe03f */
[----:B------:R-:W-:Y:S01]  /*3460*/  IMAD.MOV.U32 R3, RZ, RZ, R0 ;  /* 0x000000ffff037224 */ /* 0x000fe200078e0000 */
[----:B------:R-:W-:Y:S02]  /*3470*/  UMOV UR56, UR37 ;  /* 0x0000002500387c82 */ /* 0x000fe40008000000 */
[----:B------:R-:W-:-:S04]  /*3480*/  UISETP.NE.AND UP0, UPT, UR57, 0x4, UPT ;  /* 0x000000043900788c */ /* 0x000fc8000bf05270 */
[----:B------:R-:W-:Y:S02]  /*3490*/  USEL UR4, URZ, 0x1, UP0 ;  /* 0x000000013f047887 */ /* 0x000fe40008000000 */
[----:B------:R-:W-:Y:S02]  /*34a0*/  USEL UR57, UR57, URZ, UP0 ;  /* 0x0000003f39397287 */ /* 0x000fe40008000000 */
[----:B------:R-:W-:-:S06]  /*34b0*/  ULOP3.LUT UR4, UR36, UR4, URZ, 0x3c, !UPT ;  /* 0x0000000424047292 */ /* 0x000fcc000f8e3c3f */
[----:B------:R-:W-:-:S07]  /*34c0*/  IMAD.U32 R6, RZ, RZ, UR4 ;  /* 0x00000004ff067e24 */ /* 0x000fce000f8e00ff */
.L_x_25:
[----:B------:R-:W-:Y:S05]  /*34d0*/  @!P0 BRA `(.L_x_19) ;  /* 0x0000000000048947 */ /* 0x000fea0003800000 */
[----:B------:R-:W-:Y:S01]  /*34e0*/  BPT.TRAP 0x1 ;  /* 0x000000040000795c */ /* 0x000fe20000300000 */
.L_x_19:
[----:B------:R-:W-:Y:S01]  /*34f0*/  ULEA UR4, UR57, UR38, 0x3 ;  /* 0x0000002639047291 */ /* 0x000fe2000f8e183f */
[----:B0-2---:R-:W-:-:S08]  /*3500*/  SHF.L.U32 R4, R6, 0x1f, RZ ;  /* 0x0000001f06047819 */ /* 0x005fd000000006ff */
[----:B------:R0:W2:Y:S01]  /*3510*/  SYNCS.PHASECHK.TRANS64.TRYWAIT P1, [UR4], R4 ;  /* 0x00000004ff0075a7 */ /* 0x0000a20008020144 */
[----:B------:R-:W-:Y:S05]  /*3520*/  @!P0 BRA `(.L_x_20) ;  /* 0x0000000000048947 */ /* 0x000fea0003800000 */
[----:B------:R-:W-:Y:S01]  /*3530*/  BPT.TRAP 0x1 ;  /* 0x000000040000795c */ /* 0x000fe20000300000 */
.L_x_20:
[----:B--2---:R-:W-:Y:S05]  /*3540*/  @P1 BRA `(.L_x_21) ;  /* 0x0000000000081947 */ /* 0x004fea0003800000 */
[----:B------:R-:W2:Y:S02]  /*3550*/  SYNCS.PHASECHK.TRANS64.TRYWAIT P1, [UR4], R4 ;  /* 0x00000004ff0075a7 */ /* 0x000ea40008020144 */
[----:B--2---:R-:W-:Y:S05]  /*3560*/  @!P1 BRA `(.L_x_22) ;  /* 0x000000e800f09947 */ /* 0x004fea0003800000 */
.L_x_21:
[----:B------:R-:W-:Y:S01]  /*3570*/  UIMAD UR58, UR57, 0x600, UR52 ;  /* 0x00000600393a78a4 */ /* 0x000fe2000f8e0234 */
[----:B------:R-:W-:Y:S01]  /*3580*/  WARPGROUP.ARRIVE ;  /* 0x00000000000079c5 */ /* 0x000fe20000000000 */
[----:B------:R-:W-:Y:S01]  /*3590*/  UIMAD UR59, UR57, 0x580, UR53 ;  /* 0x00000580393b78a4 */ /* 0x000fe2000f8e0235 */
[----:B------:R-:W-:Y:S01]  /*35a0*/  UMOV UR5, 0x40000040 ;  /* 0x4000004000057882 */ /* 0x000fe20000000000 */
[----:B------:R-:W-:Y:S02]  /*35b0*/  UMOV UR7, 0x40000040 ;  /* 0x4000004000077882 */ /* 0x000fe40000000000 */
[----:B------:R-:W-:Y:S01]  /*35c0*/  UIADD3 UR10, UR59, 0x80, URZ ;  /* 0x000000803b0a7890 */ /* 0x000fe2000fffe03f */
[----:B------:R-:W-:Y:S02]  /*35d0*/  UMOV UR4, UR58 ;  /* 0x0000003a00047c82 */ /* 0x000fe40008000000 */
[----:B------:R-:W-:Y:S01]  /*35e0*/  UMOV UR6, UR59 ;  /* 0x0000003b00067c82 */ /* 0x000fe20008000000 */
[----:B------:R-:W-:Y:S01]  /*35f0*/  UMOV UR8, UR4 ;  /* 0x0000000400087c82 */ /* 0x000fe20008000000 */
[----:B------:R-:W-:Y:S01]  /*3600*/  HGMMA.64x16x16.F32 R192, gdesc[UR4], R192, gsb0 ;  /* 0x0020000004c079f0 */ /* 0x000fe200080008c0 */
        /* <DEDUP_REMOVED lines=38> */
[----:B------:R-:W-:-:S02]  /*3870*/  UIADD3 UR4, UR58, 0x2, URZ ;  /* 0x000000023a047890 */ /* 0x000fc4000fffe03f */
[----:B------:R-:W-:Y:S01]  /*3880*/  UIADD3 UR5, UR59, 0x2, URZ ;  /* 0x000000023b057890 */ /* 0x000fe2000fffe03f */
        /* <DEDUP_REMOVED lines=101> */
[----:B------:R-:W-:Y:S01]  /*3ee0*/  UMOV UR8, UR4 ;  /* 0x0000000400087c82 */ /* 0x000fe20008000000 */
[----:B------:R-:W-:Y:S01]  /*3ef0*/  UMOV UR9, 0x40000040 ;  /* 0x4000004000097882 */ /* 0x000fe20000000000 */
        /* <DEDUP_REMOVED lines=124> */
[----:B------:R-:W-:Y:S02]  /*46c0*/  WARPGROUP.DEPBAR.LE gsb0, 0x0 ;  /* 0x00008000000079c5 */ /* 0x000fe40000010000 */
[----:B------:R-:W-:-:S06]  /*46d0*/  WARPGROUP.ARRIVE ;  /* 0x00000000000079c5 */ /* 0x000fcc0000000000 */
[----:B------:R-:W-:Y:S01]  /*46e0*/  HGMMA.64x16x16.F32 R152, gdesc[UR12], R152, gsb0 ;  /* 0x002000000c9879f0 */ /* 0x000fe20008000898 */
[----:B------:R-:W-:Y:S02]  /*46f0*/  UIADD3 UR12, UR59, 0x4, URZ ;  /* 0x000000043b0c7890 */ /* 0x000fe4000fffe03f */
[----:B------:R-:W-:Y:S02]  /*4700*/  UIADD3 UR13, UR59, 0x84, URZ ;  /* 0x000000843b0d7890 */ /* 0x000fe4000fffe03f */
        /* <DEDUP_REMOVED lines=31> */
[----:B------:R-:W-:Y:S01]  /*4900*/  UMOV UR10, UR13 ;  /* 0x0000000d000a7c82 */ /* 0x000fe20008000000 */
[----:B------:R-:W-:Y:S01]  /*4910*/  UMOV UR11, 0x40000040 ;  /* 0x40000040000b7882 */ /* 0x000fe20000000000 */
[----:B------:R-:W-:Y:S01]  /*4920*/  UMOV UR13, UR5 ;  /* 0x00000005000d7c82 */ /* 0x000fe20008000000 */
        /* <DEDUP_REMOVED lines=97> */
[----:B------:R-:W-:Y:S01]  /*4f40*/  UIADD3 UR58, UR58, 0x406, URZ ;  /* 0x000004063a3a7890 */ /* 0x000fe2000fffe03f */
        /* <DEDUP_REMOVED lines=128> */
[----:B------:R-:W-:Y:S01]  /*5750*/  BPT.TRAP 0x1 ;  /* 0x000000040000795c */ /* 0x000fe20000300000 */
.L_x_23:
[----:B------:R-:W-:Y:S01]  /*5760*/  ULEA UR4, UR56, UR38, 0x3 ;  /* 0x0000002638047291 */ /* 0x000fe2000f8e183f */
[----:B------:R-:W-:-:S03]  /*5770*/  ISETP.GT.U32.AND P1, PT, R2, 0x1, PT ;  /* 0x000000010200780c */ /* 0x000fc60003f24070 */
[----:B------:R-:W-:-:S04]  /*5780*/  UIADD3 UR4, UR4, 0x20, URZ ;  /* 0x0000002004047890 */ /* 0x000fc8000fffe03f */
[----:B------:R-:W-:-:S09]  /*5790*/  UPRMT UR4, URZ, 0x654, UR4 ;  /* 0x000006543f047896 */ /* 0x000fd20008000004 */
[----:B------:R-:W-:Y:S01]  /*57a0*/  SYNCS.ARRIVE.TRANS64.RED.A1T0 RZ, [UR4], RZ ;  /* 0x000000ffffff79a7 */ /* 0x000fe20008100404 */
[----:B------:R-:W-:Y:S05]  /*57b0*/  @P1 BRA `(.L_x_24) ;  /* 0x0000000000041947 */ /* 0x000fea0003800000 */
[----:B------:R-:W-:Y:S01]  /*57c0*/  BPT.TRAP 0x1 ;  /* 0x000000040000795c */ /* 0x000fe20000300000 */
.L_x_24:
[----:B------:R-:W-:Y:S01]  /*57d0*/  UIADD3 UR57, UR57, 0x1, URZ ;  /* 0x0000000139397890 */ /* 0x000fe2000fffe03f */
[C---:B------:R-:W-:Y:S01]  /*57e0*/  ISETP.GT.AND P1, PT, R3.reuse, 0x1, PT ;  /* 0x000000010300780c */ /* 0x040fe20003f24270 */
[----:B------:R-:W-:Y:S01]  /*57f0*/  UIADD3 UR56, UR56, 0x1, URZ ;  /* 0x0000000138387890 */ /* 0x000fe2000fffe03f */
[----:B------:R-:W-:Y:S01]  /*5800*/  VIADD R3, R3, 0xffffffff ;  /* 0xffffffff03037836 */ /* 0x000fe20000000000 */
[----:B------:R-:W-:Y:S02]  /*5810*/  UISETP.NE.AND UP0, UPT, UR57, 0x4, UPT ;  /* 0x000000043900788c */ /* 0x000fe4000bf05270 */
[----:B------:R-:W-:Y:S02]  /*5820*/  UISETP.NE.AND UP1, UPT, UR56, 0x4, UPT ;  /* 0x000000043800788c */ /* 0x000fe4000bf25270 */
[----:B------:R-:W-:Y:S02]  /*5830*/  USEL UR4, URZ, 0x1, UP0 ;  /* 0x000000013f047887 */ /* 0x000fe40008000000 */
[----:B------:R-:W-:-:S02]  /*5840*/  USEL UR57, UR57, URZ, UP0 ;  /* 0x0000003f39397287 */ /* 0x000fc40008000000 */
[----:B------:R-:W-:Y:S02]  /*5850*/  USEL UR56, UR56, URZ, UP1 ;  /* 0x0000003f38387287 */ /* 0x000fe40008800000 */
[----:B------:R-:W-:Y:S01]  /*5860*/  LOP3.LUT R6, R6, UR4, RZ, 0x3c, !PT ;  /* 0x0000000406067c12 */ /* 0x000fe2000f8e3cff */
[----:B------:R-:W-:Y:S09]  /*5870*/  @P1 BRA `(.L_x_25) ;  /* 0xffffffdc00141947 */ /* 0x000ff2000383ffff */
.L_x_18:
[----:B------:R-:W3:Y:S02]  /*5880*/  LDC R3, c[0x0][0x28c] ;  /* 0x0000a300ff037b82 */ /* 0x000ee40000000800 */
[----:B---3--:R-:W-:-:S13]  /*5890*/  ISETP.GE.AND P1, PT, R3, 0x1, PT ;  /* 0x000000010300780c */ /* 0x008fda0003f26270 */
[----:B------:R-:W-:Y:S05]  /*58a0*/  @!P1 BRA `(.L_x_26) ;  /* 0x0000000000309947 */ /* 0x000fea0003800000 */
[----:B------:R-:W-:Y:S05]  /*58b0*/  @!P0 BRA `(.L_x_27) ;  /* 0x0000000000048947 */ /* 0x000fea0003800000 */
[----:B------:R-:W-:Y:S01]  /*58c0*/  BPT.TRAP 0x1 ;  /* 0x000000040000795c */ /* 0x000fe20000300000 */
.L_x_27:
[----:B------:R-:W-:Y:S02]  /*58d0*/  R2UR UR4, R0 ;  /* 0x00000000000472ca */ /* 0x000fe400000e0000 */
[----:B------:R-:W-:-:S11]  /*58e0*/  ISETP.GT.U32.AND P0, PT, R2, 0x1, PT ;  /* 0x000000010200780c */ /* 0x000fd60003f04070 */
[----:B------:R-:W-:-:S04]  /*58f0*/  UIADD3 UR4, UR4, UR37, URZ ;  /* 0x0000002504047290 */ /* 0x000fc8000fffe03f */
[----:B------:R-:W-:-:S04]  /*5900*/  USHF.L.U32 UR4, UR4, 0x3, URZ ;  /* 0x0000000304047899 */ /* 0x000fc8000800063f */
[----:B------:R-:W-:-:S04]  /*5910*/  ULOP3.LUT UR4, UR4, 0x18, URZ, 0xc0, !UPT ;  /* 0x0000001804047892 */ /* 0x000fc8000f8ec03f */
[----:B------:R-:W-:-:S04]  /*5920*/  UIADD3 UR4, UR38, 0x20, UR4 ;  /* 0x0000002026047890 */ /* 0x000fc8000fffe004 */
[----:B------:R-:W-:-:S09]  /*5930*/  UPRMT UR4, URZ, 0x654, UR4 ;  /* 0x000006543f047896 */ /* 0x000fd20008000004 */
[----:B------:R-:W-:Y:S01]  /*5940*/  SYNCS.ARRIVE.TRANS64.RED.A1T0 RZ, [UR4], RZ ;  /* 0x000000ffffff79a7 */ /* 0x000fe20008100404 */
[----:B------:R-:W-:Y:S05]  /*5950*/  @P0 BRA `(.L_x_26) ;  /* 0x0000000000040947 */ /* 0x000fea0003800000 */
[----:B------:R-:W-:Y:S01]  /*5960*/  BPT.TRAP 0x1 ;  /* 0x000000040000795c */ /* 0x000fe20000300000 */
.L_x_26:
[----:B------:R-:W3:Y:S01]  /*5970*/  S2R R0, SR_TID.X ;  /* 0x0000000000007919 */ /* 0x000ee20000002100 */
[----:B0-2---:R-:W0:Y:S01]  /*5980*/  LDC R5, c[0x0][0x288] ;  /* 0x0000a200ff057b82 */ /* 0x005e220000000800 */
[----:B------:R-:W-:Y:S01]  /*5990*/  UIADD3 UR37, UR39, UR37, URZ ;  /* 0x0000002527257290 */ /* 0x000fe2000fffe03f */
[----:B------:R-:W-:Y:S01]  /*59a0*/  IMAD R9, R19, 0xc0, RZ ;  /* 0x000000c013097824 */ /* 0x000fe200078e02ff */
[----:B------:R-:W2:Y:S01]  /*59b0*/  S2R R6, SR_TID.X ;  /* 0x0000000000067919 */ /* 0x000ea20000002100 */
[----:B------:R-:W-:Y:S01]  /*59c0*/  ULDC UR8, c[0x0][0x284] ;  /* 0x0000a10000087ab9 */ /* 0x000fe20000000800 */
[----:B------:R-:W-:Y:S01]  /*59d0*/  USHF.R.U32.HI UR4, URZ, 0x2, UR37 ;  /* 0x000000023f047899 */ /* 0x000fe20008011625 */
[----:B------:R-:W-:Y:S01]  /*59e0*/  SHF.R.S32.HI R15, RZ, 0x1f, R16 ;  /* 0x0000001fff0f7819 */ /* 0x000fe20000011410 */
[----:B------:R-:W-:Y:S01]  /*59f0*/  UISETP.GT.U32.AND UP1, UPT, UR37, 0x3, UPT ;  /* 0x000000032500788c */ /* 0x000fe2000bf24070 */
[----:B------:R-:W-:Y:S01]  /*5a00*/  IMAD.MOV.U32 R209, RZ, RZ, RZ ;  /* 0x000000ffffd17224 */ /* 0x000fe200078e00ff */
[----:B------:R-:W-:Y:S01]  /*5a10*/  ULOP3.LUT UR4, UR4, 0x1, URZ, 0xc0, !UPT ;  /* 0x0000000104047892 */ /* 0x000fe2000f8ec03f */
[----:B------:R-:W-:Y:S01]  /*5a20*/  ULDC.64 UR6, c[0x0][0x5d0] ;  /* 0x0001740000067ab9 */ /* 0x000fe20000000a00 */
[----:B------:R-:W-:-:S02]  /*5a30*/  UISETP.LT.U32.AND UP1, UPT, UR39, 0x4, UP1 ;  /* 0x000000042700788c */ /* 0x000fc40008f21070 */
[----:B------:R-:W-:Y:S02]  /*5a40*/  UISETP.NE.U32.AND UP0, UPT, UR4, 0x1, UPT ;  /* 0x000000010400788c */ /* 0x000fe4000bf05070 */
[----:B------:R-:W-:Y:S02]  /*5a50*/  USEL UR5, URZ, 0x1, !UP1 ;  /* 0x000000013f057887 */ /* 0x000fe4000c800000 */
[----:B------:R-:W-:Y:S02]  /*5a60*/  UISETP.GT.U32.AND UP0, UPT, UR39, 0x3, !UP0 ;  /* 0x000000032700788c */ /* 0x000fe4000c704070 */
[----:B------:R-:W-:Y:S02]  /*5a70*/  ULOP3.LUT UR37, UR37, 0x3, URZ, 0xc0, !UPT ;  /* 0x0000000325257892 */ /* 0x000fe4000f8ec03f */
[----:B------:R-:W-:-:S04]  /*5a80*/  USEL UR4, URZ, 0x1, !UP0 ;  /* 0x000000013f047887 */ /* 0x000fc8000c000000 */
[----:B------:R-:W-:Y:S01]  /*5a90*/  ULOP3.LUT UR36, UR4, UR36, UR5, 0x96, !UPT ;  /* 0x0000002404247292 */ /* 0x000fe2000f8e9605 */
[----:B---3--:R-:W-:-:S04]  /*5aa0*/  SHF.R.U32.HI R0, RZ, 0x7, R0 ;  /* 0x00000007ff007819 */ /* 0x008fc80000011600 */
[----:B------:R-:W-:Y:S02]  /*5ab0*/  LOP3.LUT R0, R0, 0x1, RZ, 0xc0, !PT ;  /* 0x0000000100007812 */ /* 0x000fe400078ec0ff */
[----:B--2---:R-:W-:Y:S02]  /*5ac0*/  SHF.R.U32.HI R3, RZ, 0x2, R6 ;  /* 0x00000002ff037819 */ /* 0x004fe40000011606 */
[----:B------:R-:W-:Y:S01]  /*5ad0*/  LOP3.LUT R4, R6, 0x60, RZ, 0xc0, !PT ;  /* 0x0000006006047812 */ /* 0x000fe200078ec0ff */
[----:B------:R-:W-:Y:S01]  /*5ae0*/  IMAD.SHL.U32 R208, R0, 0x40, RZ ;  /* 0x0000004000d07824 */ /* 0x000fe200078e00ff */
[----:B------:R-:W-:Y:S02]  /*5af0*/  LOP3.LUT R3, R3, 0x7, RZ, 0xc0, !PT ;  /* 0x0000000703037812 */ /* 0x000fe400078ec0ff */
[----:B------:R-:W-:Y:S02]  /*5b00*/  SHF.R.U32.HI R4, RZ, 0x1, R4 ;  /* 0x00000001ff047819 */ /* 0x000fe40000011604 */
[----:B------:R-:W-:-:S02]  /*5b10*/  LOP3.LUT R208, R208, 0x40, R3, 0xe2, !PT ;  /* 0x00000040d0d07812 */ /* 0x000fc400078ee203 */
[-C--:B------:R-:W-:Y:S02]  /*5b20*/  IADD3 R3, RZ, -R4.reuse, -R3 ;  /* 0x80000004ff037210 */ /* 0x080fe40007ffe803 */
[----:B------:R-:W-:-:S03]  /*5b30*/  LOP3.LUT R208, R208, R4, RZ, 0xfc, !PT ;  /* 0x00000004d0d07212 */ /* 0x000fc600078efcff */
[----:B------:R-:W-:Y:S01]  /*5b40*/  IMAD R8, R0, -0x40, R3 ;  /* 0xffffffc000087824 */ /* 0x000fe200078e0203 */
[----:B------:R-:W-:Y:S01]  /*5b50*/  LOP3.LUT R0, R6, 0x3, RZ, 0xc0, !PT ;  /* 0x0000000306007812 */ /* 0x000fe200078ec0ff */
[----:B------:R-:W-:Y:S02]  /*5b60*/  IMAD R3, R22, 0xb0, RZ ;  /* 0x000000b016037824 */ /* 0x000fe400078e02ff */
[----:B------:R-:W-:Y:S02]  /*5b70*/  IMAD.SHL.U32 R6, R6, 0x2, RZ ;  /* 0x0000000206067824 */ /* 0x000fe400078e00ff */
[----:B0-----:R-:W-:Y:S01]  /*5b80*/  IMAD R10, R0, -0x2, R5 ;  /* 0xfffffffe000a7824 */ /* 0x001fe200078e0205 */
[----:B------:R-:W-:Y:S01]  /*5b90*/  ISETP.GE.AND P0, PT, R3, R5, PT ;  /* 0x000000050300720c */ /* 0x000fe20003f06270 */
[----:B------:R-:W-:Y:S01]  /*5ba0*/  IMAD R5, R15, UR6, RZ ;  /* 0x000000060f057c24 */ /* 0x000fe2000f8e02ff */
[----:B------:R-:W-:Y:S01]  /*5bb0*/  LOP3.LUT R6, R3, 0x6, R6, 0xf8, !PT ;  /* 0x0000000603067812 */ /* 0x000fe200078ef806 */
[----:B------:R-:W-:Y:S01]  /*5bc0*/  IMAD.WIDE R208, R19, 0xc0, R208 ;  /* 0x000000c013d07825 */ /* 0x000fe200078e02d0 */
[----:B------:R-:W-:-:S02]  /*5bd0*/  ISETP.GE.OR P0, PT, R9, UR8, P0 ;  /* 0x0000000809007c0c */ /* 0x000fc40008706670 */
[----:B------:R-:W-:Y:S01]  /*5be0*/  SHF.R.S32.HI R7, RZ, 0x1f, R6 ;  /* 0x0000001fff077819 */ /* 0x000fe20000011406 */
[----:B------:R-:W-:Y:S01]  /*5bf0*/  IMAD R11, R16, UR7, R5 ;  /* 0x00000007100b7c24 */ /* 0x000fe2000f8e0205 */
[----:B------:R-:W-:Y:S01]  /*5c00*/  IADD3 R0, -R9, UR8, R8 ;  /* 0x0000000809007c10 */ /* 0x000fe2000fffe108 */
[----:B------:R-:W-:Y:S02]  /*5c10*/  IMAD.IADD R3, R10, 0x1, -R3 ;  /* 0x000000010a037824 */ /* 0x000fe400078e0a03 */
[----:B------:R-:W-:-:S04]  /*5c20*/  IMAD.WIDE.U32 R4, R16, UR6, R6 ;  /* 0x0000000610047c25 */ /* 0x000fc8000f8e0006 */
[----:B------:R-:W-:Y:S02]  /*5c30*/  IMAD.IADD R5, R5, 0x1, R11 ;  /* 0x0000000105057824 */ /* 0x000fe400078e020b */
[----:B------:R-:W-:Y:S01]  /*5c40*/  IMAD.MOV.U32 R19, RZ, RZ, -0x1 ;  /* 0xffffffffff137424 */ /* 0x000fe200078e00ff */
[----:B------:R-:W-:Y:S06]  /*5c50*/  @P0 BRA `(.L_x_28) ;  /* 0x000000a400bc0947 */ /* 0x000fec0003800000 */
[----:B------:R-:W0:Y:S01]  /*5c60*/  LDC.64 R206, c[0x0][0x5c8] ;  /* 0x00017200ffce7b82 */ /* 0x000e220000000a00 */
[----:B-----5:R-:W-:Y:S01]  /*5c70*/  FSETP.NEU.AND P2, PT, R23, RZ, PT ;  /* 0x000000ff1700720b */ /* 0x020fe20003f4d000 */
[----:B------:R-:W-:Y:S01]  /*5c80*/  BSSY B0, `(.L_x_28) ;  /* 0x0000a6c000007945 */ /* 0x000fe20003800000 */
[----:B------:R-:W-:-:S04]  /*5c90*/  ISETP.GT.AND P0, PT, R3, RZ, PT ;  /* 0x000000ff0300720c */ /* 0x000fc80003f04270 */
[----:B------:R-:W-:Y:S01]  /*5ca0*/  ISETP.GT.AND P1, PT, R0, RZ, P0 ;  /* 0x000000ff0000720c */ /* 0x000fe20000724270 */
[-C--:B0-----:R-:W-:Y:S02]  /*5cb0*/  IMAD R8, R209, R206.reuse, RZ ;  /* 0x000000ced1087224 */ /* 0x081fe400078e02ff */
[----:B------:R-:W-:-:S04]  /*5cc0*/  IMAD.WIDE.U32 R12, R208, R206, R4 ;  /* 0x000000ced00c7225 */ /* 0x000fc800078e0004 */
[----:B-1----:R-:W-:-:S04]  /*5cd0*/  IMAD R201, R208, R207, R8 ;  /* 0x000000cfd0c97224 */ /* 0x002fc800078e0208 */
[----:B------:R-:W-:Y:S01]  /*5ce0*/  IMAD.IADD R201, R13, 0x1, R201 ;  /* 0x000000010dc97824 */ /* 0x000fe200078e02c9 */
[----:B------:R-:W-:Y:S06]  /*5cf0*/  @!P2 BRA `(.L_x_29) ;  /* 0x0000007400a0a947 */ /* 0x000fec0003800000 */
[----:B------:R-:W0:Y:S01]  /*5d00*/  LDC.64 R204, c[0x0][0x5b8] ;  /* 0x00016e00ffcc7b82 */ /* 0x000e220000000a00 */
[----:B------:R-:W-:-:S07]  /*5d10*/  ULDC.64 UR4, c[0x0][0x5c0] ;  /* 0x0001700000047ab9 */ /* 0x000fce0000000a00 */
[----:B------:R-:W1:Y:S08]  /*5d20*/  LDC.64 R202, c[0x0][0x5b0] ;  /* 0x00016c00ffca7b82 */ /* 0x000e700000000a00 */
[----:B------:R-:W2:Y:S01]  /*5d30*/  LDC.64 R20, c[0x0][0x5a8] ;  /* 0x00016a00ff147b82 */ /* 0x000ea20000000a00 */
[-C--:B0-----:R-:W-:Y:S02]  /*5d40*/  IMAD R4, R15, R204.reuse, RZ ;  /* 0x000000cc0f047224 */ /* 0x081fe400078e02ff */
[----:B------:R-:W-:-:S04]  /*5d50*/  IMAD.WIDE.U32 R8, R16, R204, R6 ;  /* 0x000000cc10087225 */ /* 0x000fc800078e0006 */
[----:B------:R-:W-:Y:S02]  /*5d60*/  IMAD R4, R16, R205, R4 ;  /* 0x000000cd10047224 */ /* 0x000fe400078e0204 */
[-C--:B-1----:R-:W-:Y:S02]  /*5d70*/  IMAD R5, R209, R202.reuse, RZ ;  /* 0x000000cad1057224 */ /* 0x082fe400078e02ff */
[----:B------:R-:W-:Y:S02]  /*5d80*/  IMAD.IADD R11, R9, 0x1, R4 ;  /* 0x00000001090b7824 */ /* 0x000fe400078e0204 */
[----:B------:R-:W-:Y:S02]  /*5d90*/  IMAD.MOV.U32 R10, RZ, RZ, R8 ;  /* 0x000000ffff0a7224 */ /* 0x000fe400078e0008 */
[C---:B------:R-:W-:Y:S02]  /*5da0*/  IMAD R5, R208.reuse, R203, R5 ;  /* 0x000000cbd0057224 */ /* 0x040fe400078e0205 */
[----:B------:R-:W-:-:S04]  /*5db0*/  IMAD.WIDE.U32 R14, R208, R202, R10 ;  /* 0x000000cad00e7225 */ /* 0x000fc800078e000a */
[----:B------:R-:W-:Y:S01]  /*5dc0*/  IMAD.IADD R13, R15, 0x1, R5 ;  /* 0x000000010f0d7824 */ /* 0x000fe200078e0205 */
[----:B--2---:R-:W-:-:S04]  /*5dd0*/  LEA R212, P2, R14, R20, 0x1 ;  /* 0x000000140ed47211 */ /* 0x004fc800078408ff */
[----:B------:R-:W-:-:S05]  /*5de0*/  LEA.HI.X R213, R14, R21, R13, 0x1, P2 ;  /* 0x000000150ed57211 */ /* 0x000fca00010f0c0d */
[----:B------:R-:W2:Y:S01]  /*5df0*/  @P1 LDG.E.LTC128B.U16 R22, desc[UR54][R212.64] ;  /* 0x00000036d4161981 */ /* 0x000ea2000c1e1520 */
[----:B------:R-:W-:Y:S01]  /*5e00*/  ISETP.GT.AND P3, PT, R3, 0x1, PT ;  /* 0x000000010300780c */ /* 0x000fe20003f64270 */
[----:B------:R-:W-:Y:S01]  /*5e10*/  IMAD.WIDE.U32 R210, R208, R202, R6 ;  /* 0x000000cad0d27225 */ /* 0x000fe200078e0006 */
[----:B------:R-:W-:Y:S03]  /*5e20*/  BSSY B1, `(.L_x_30) ;  /* 0x0000010000017945 */ /* 0x000fe60003800000 */
[----:B------:R-:W-:Y:S02]  /*5e30*/  IMAD.IADD R211, R5, 0x1, R211 ;  /* 0x0000000105d37824 */ /* 0x000fe400078e02d3 */
[----:B------:R-:W-:-:S04]  /*5e40*/  IMAD.WIDE.U32 R210, R16, R204, R210 ;  /* 0x000000cc10d27225 */ /* 0x000fc800078e00d2 */
[----:B--2---:R-:W-:-:S05]  /*5e50*/  HADD2.F32 R14, -RZ, R22.H0_H0 ;  /* 0x20000016ff0e7230 */ /* 0x004fca0000004100 */
[----:B------:R-:W-:Y:S01]  /*5e60*/  FMUL R13, R14, R23 ;  /* 0x000000170e0d7220 */ /* 0x000fe20000400000 */
[----:B------:R-:W-:-:S03]  /*5e70*/  LEA R14, P2, R12, UR4, 0x1 ;  /* 0x000000040c0e7c11 */ /* 0x000fc6000f8408ff */
[----:B------:R-:W-:Y:S01]  /*5e80*/  FFMA R13, R192, R200, R13 ;  /* 0x000000c8c00d7223 */ /* 0x000fe2000000000d */
[----:B------:R-:W-:Y:S01]  /*5e90*/  LEA.HI.X R15, R12, UR5, R201, 0x1, P2 ;  /* 0x000000050c0f7c11 */ /* 0x000fe200090f0cc9 */
[----:B------:R-:W-:Y:S01]  /*5ea0*/  IMAD.IADD R192, R4, 0x1, R211 ;  /* 0x0000000104c07824 */ /* 0x000fe200078e02d3 */
[----:B------:R-:W-:Y:S02]  /*5eb0*/  ISETP.GT.AND P2, PT, R0, RZ, P3 ;  /* 0x000000ff0000720c */ /* 0x000fe40001f44270 */
[----:B------:R-:W-:Y:S02]  /*5ec0*/  F2FP.F16.F32.PACK_AB R201, RZ, R13 ;  /* 0x0000000dffc9723e */ /* 0x000fe400000000ff */
[----:B------:R-:W-:-:S03]  /*5ed0*/  LEA R12, P4, R210, R20, 0x1 ;  /* 0x00000014d20c7211 */ /* 0x000fc600078808ff */
[----:B------:R0:W-:Y:S01]  /*5ee0*/  @P1 STG.E.U16 desc[UR54][R14.64], R201 ;  /* 0x000000c90e001986 */ /* 0x0001e2000c101536 */
[----:B------:R-:W-:-:S05]  /*5ef0*/  LEA.HI.X R13, R210, R21, R192, 0x1, P4 ;  /* 0x00000015d20d7211 */ /* 0x000fca00020f0cc0 */
[----:B------:R-:W-:Y:S05]  /*5f00*/  @!P2 BRA `(.L_x_31) ;  /* 0x000000000004a947 */ /* 0x000fea0003800000 */
[----:B------:R1:W5:Y:S02]  /*5f10*/  LDG.E.LTC128B.U16 R22, desc[UR54][R12.64+0x2] ;  /* 0x000002360c167981 */ /* 0x000364000c1e1520 */
.L_x_31:
[----:B------:R-:W-:Y:S05]  /*5f20*/  BSYNC B1 ;  /* 0x0000000000017941 */ /* 0x000fea0003800000 */
.L_x_30:
[----:B-----5:R-:W-:Y:S01]  /*5f30*/  HADD2.F32 R192, -RZ, R22.H0_H0 ;  /* 0x20000016ffc07230 */ /* 0x020fe20000004100 */
[----:B------:R-:W-:Y:S02]  /*5f40*/  ISETP.GT.AND P1, PT, R0, 0x8, P0 ;  /* 0x000000080000780c */ /* 0x000fe40000724270 */
[----:B------:R-:W-:Y:S02]  /*5f50*/  PRMT R216, R22, 0x7610, R216 ;  /* 0x0000761016d87816 */ /* 0x000fe400000000d8 */
[----:B------:R-:W-:-:S04]  /*5f60*/  FMUL R192, R192, R23 ;  /* 0x00000017c0c07220 */ /* 0x000fc80000400000 */
[----:B0-----:R-:W-:Y:S01]  /*5f70*/  FFMA R201, R193, R200, R192 ;  /* 0x000000c8c1c97223 */ /* 0x001fe200000000c0 */
[C---:B------:R-:W-:Y:S01]  /*5f80*/  SHF.L.U64.HI R193, R202.reuse, 0x3, R203 ;  /* 0x00000003cac17819 */ /* 0x040fe200000102cb */
[----:B------:R-:W-:-:S03]  /*5f90*/  IMAD.SHL.U32 R192, R202, 0x8, RZ ;  /* 0x00000008cac07824 */ /* 0x000fc600078e00ff */
[----:B------:R-:W-:Y:S01]  /*5fa0*/  F2FP.F16.F32.PACK_AB R213, RZ, R201 ;  /* 0x000000c9ffd5723e */ /* 0x000fe200000000ff */
[----:B------:R-:W-:-:S04]  /*5fb0*/  IMAD.WIDE.U32 R214, R208, R202, R192 ;  /* 0x000000cad0d67225 */ /* 0x000fc800078e00c0 */
[----:B------:R-:W-:Y:S01]  /*5fc0*/  IMAD.IADD R205, R5, 0x1, R215 ;  /* 0x0000000105cd7824 */ /* 0x000fe200078e02d7 */
[----:B------:R-:W-:Y:S01]  /*5fd0*/  IADD3 R201, P4, R8, R214, RZ ;  /* 0x000000d608c97210 */ /* 0x000fe20007f9e0ff */
[----:B------:R0:W-:Y:S04]  /*5fe0*/  @P2 STG.E.U16 desc[UR54][R14.64+0x2], R213 ;  /* 0x000002d50e002986 */ /* 0x0001e8000c101536 */
[----:B------:R-:W-:Y:S01]  /*5ff0*/  IMAD.X R212, R205, 0x1, R11, P4 ;  /* 0x00000001cdd47824 */ /* 0x000fe200020e060b */
[----:B------:R-:W-:-:S04]  /*6000*/  LEA R210, P4, R201, R20, 0x1 ;  /* 0x00000014c9d27211 */ /* 0x000fc800078808ff */
[----:B------:R-:W-:-:S05]  /*6010*/  LEA.HI.X R211, R201, R21, R212, 0x1, P4 ;  /* 0x00000015c9d37211 */ /* 0x000fca00020f0cd4 */
[----:B------:R2:W3:Y:S01]  /*6020*/  @P1 LDG.E.LTC128B.U16 R216, desc[UR54][R210.64] ;  /* 0x00000036d2d81981 */ /* 0x0004e2000c1e1520 */
[----:B------:R-:W-:Y:S01]  /*6030*/  IADD3 R212, P2, R6, R214, RZ ;  /* 0x000000d606d47210 */ /* 0x000fe20007f5e0ff */
[----:B------:R-:W-:Y:S04]  /*6040*/  BSSY B1, `(.L_x_32) ;  /* 0x0000012000017945 */ /* 0x000fe80003800000 */
[----:B0-----:R-:W-:Y:S02]  /*6050*/  IMAD.X R213, R7, 0x1, R205, P2 ;  /* 0x0000000107d57824 */ /* 0x001fe400010e06cd */
[----:B------:R-:W-:-:S03]  /*6060*/  IMAD.WIDE.U32 R212, R16, R204, R212 ;  /* 0x000000cc10d47225 */ /* 0x000fc600078e00d4 */
[----:B--2---:R-:W-:Y:S01]  /*6070*/  LEA R210, P2, R212, R20, 0x1 ;  /* 0x00000014d4d27211 */ /* 0x004fe200078408ff */
[----:B---3--:R-:W-:-:S05]  /*6080*/  HADD2.F32 R22, -RZ, R216.H0_H0 ;  /* 0x200000d8ff167230 */ /* 0x008fca0000004100 */
[----:B------:R-:W-:Y:S01]  /*6090*/  FMUL R201, R22, R23 ;  /* 0x0000001716c97220 */ /* 0x000fe20000400000 */
[----:B------:R-:W-:-:S03]  /*60a0*/  IMAD.IADD R22, R4, 0x1, R213 ;  /* 0x0000000104167824 */ /* 0x000fc600078e02d5 */
[----:B------:R-:W-:Y:S02]  /*60b0*/  FFMA R201, R194, R200, R201 ;  /* 0x000000c8c2c97223 */ /* 0x000fe400000000c9 */
[----:B------:R-:W-:Y:S01]  /*60c0*/  LEA.HI.X R211, R212, R21, R22, 0x1, P2 ;  /* 0x00000015d4d37211 */ /* 0x000fe200010f0c16 */
[----:B------:R-:W-:Y:S01]  /*60d0*/  IMAD.SHL.U32 R22, R206, 0x10, RZ ;  /* 0x00000010ce167824 */ /* 0x000fe200078e00ff */
[----:B------:R-:W-:Y:S02]  /*60e0*/  ISETP.GT.AND P2, PT, R0, 0x8, P3 ;  /* 0x000000080000780c */ /* 0x000fe40001f44270 */
[----:B------:R-:W-:Y:S02]  /*60f0*/  F2FP.F16.F32.PACK_AB R194, RZ, R201 ;  /* 0x000000c9ffc2723e */ /* 0x000fe400000000ff */
[----:B------:R-:W-:Y:S02]  /*6100*/  IADD3 R212, P4, R22, R14, RZ ;  /* 0x0000000e16d47210 */ /* 0x000fe40007f9e0ff */
[----:B------:R-:W-:-:S05]  /*6110*/  SHF.L.U64.HI R201, R206, 0x4, R207 ;  /* 0x00000004cec97819 */ /* 0x000fca00000102cf */
[----:B------:R-:W-:-:S05]  /*6120*/  IMAD.X R213, R201, 0x1, R15, P4 ;  /* 0x00000001c9d57824 */ /* 0x000fca00020e060f */
[----:B------:R0:W-:Y:S01]  /*6130*/  @P1 STG.E.U16 desc[UR54][R212.64], R194 ;  /* 0x000000c2d4001986 */ /* 0x0001e2000c101536 */
[----:B------:R-:W-:Y:S05]  /*6140*/  @!P2 BRA `(.L_x_33) ;  /* 0x000000000004a947 */ /* 0x000fea0003800000 */
[----:B------:R2:W5:Y:S02]  /*6150*/  LDG.E.LTC128B.U16 R216, desc[UR54][R210.64+0x2] ;  /* 0x00000236d2d87981 */ /* 0x000564000c1e1520 */
.L_x_33:
[----:B------:R-:W-:Y:S05]  /*6160*/  BSYNC B1 ;  /* 0x0000000000017941 */ /* 0x000fea0003800000 */
.L_x_32:
[----:B0----5:R-:W-:Y:S01]  /*6170*/  HADD2.F32 R194, -RZ, R216.H0_H0 ;  /* 0x200000d8ffc27230 */ /* 0x021fe20000004100 */
[----:B------:R-:W-:Y:S01]  /*6180*/  ISETP.GT.AND P1, PT, R3, 0x8, PT ;  /* 0x000000080300780c */ /* 0x000fe20003f24270 */
[----:B------:R-:W-:Y:S03]  /*6190*/  BSSY B1, `(.L_x_34) ;  /* 0x0000008000017945 */ /* 0x000fe60003800000 */
[----:B------:R-:W-:Y:S01]  /*61a0*/  FMUL R194, R194, R23 ;  /* 0x00000017c2c27220 */ /* 0x000fe20000400000 */
[----:B------:R-:W-:-:S03]  /*61b0*/  ISETP.GT.AND P4, PT, R0, RZ, P1 ;  /* 0x000000ff0000720c */ /* 0x000fc60000f84270 */
[----:B------:R-:W-:-:S05]  /*61c0*/  FFMA R194, R195, R200, R194 ;  /* 0x000000c8c3c27223 */ /* 0x000fca00000000c2 */
[----:B------:R-:W-:-:S05]  /*61d0*/  F2FP.F16.F32.PACK_AB R194, RZ, R194 ;  /* 0x000000c2ffc2723e */ /* 0x000fca00000000ff */
[----:B------:R0:W-:Y:S01]  /*61e0*/  @P2 STG.E.U16 desc[UR54][R212.64+0x2], R194 ;  /* 0x000002c2d4002986 */ /* 0x0001e2000c101536 */
[----:B------:R-:W-:Y:S05]  /*61f0*/  @!P4 BRA `(.L_x_35) ;  /* 0x000000000004c947 */ /* 0x000fea0003800000 */
[----:B------:R3:W5:Y:S02]  /*6200*/  LDG.E.LTC128B.U16 R216, desc[UR54][R12.64+0x10] ;  /* 0x000010360cd87981 */ /* 0x000764000c1e1520 */
.L_x_35:
[----:B------:R-:W-:Y:S05]  /*6210*/  BSYNC B1 ;  /* 0x0000000000017941 */ /* 0x000fea0003800000 */
.L_x_34:
        /* <DEDUP_REMOVED lines=10> */
.L_x_37:
[----:B------:R-:W-:Y:S05]  /*62c0*/  BSYNC B1 ;  /* 0x0000000000017941 */ /* 0x000fea0003800000 */
.L_x_36:
[----:B-----5:R-:W-:Y:S01]  /*62d0*/  HADD2.F32 R194, -RZ, R216.H0_H0 ;  /* 0x200000d8ffc27230 */ /* 0x020fe20000004100 */
[----:B------:R-:W-:Y:S01]  /*62e0*/  ISETP.GT.AND P4, PT, R0, 0x8, P1 ;  /* 0x000000080000780c */ /* 0x000fe20000f84270 */
[----:B------:R-:W-:Y:S01]  /*62f0*/  BSSY B1, `(.L_x_38) ;  /* 0x0000008000017945 */ /* 0x000fe20003800000 */
[----:B------:R-:W-:Y:S02]  /*6300*/  PRMT R196, R216, 0x7610, R196 ;  /* 0x00007610d8c47816 */ /* 0x000fe400000000c4 */
[----:B------:R-:W-:-:S04]  /*6310*/  FMUL R194, R194, R23 ;  /* 0x00000017c2c27220 */ /* 0x000fc80000400000 */
[----:B------:R-:W-:-:S05]  /*6320*/  FFMA R194, R197, R200, R194 ;  /* 0x000000c8c5c27223 */ /* 0x000fca00000000c2 */
[----:B------:R-:W-:-:S05]  /*6330*/  F2FP.F16.F32.PACK_AB R194, RZ, R194 ;  /* 0x000000c2ffc2723e */ /* 0x000fca00000000ff */
[----:B------:R0:W-:Y:S01]  /*6340*/  @P5 STG.E.U16 desc[UR54][R14.64+0x12], R194 ;  /* 0x000012c20e005986 */ /* 0x0001e2000c101536 */
[----:B------:R-:W-:Y:S05]  /*6350*/  @!P4 BRA `(.L_x_39) ;  /* 0x000000000004c947 */ /* 0x000fea0003800000 */
[----:B------:R0:W5:Y:S02]  /*6360*/  LDG.E.LTC128B.U16 R196, desc[UR54][R210.64+0x10] ;  /* 0x00001036d2c47981 */ /* 0x000164000c1e1520 */
.L_x_39:
[----:B------:R-:W-:Y:S05]  /*6370*/  BSYNC B1 ;  /* 0x0000000000017941 */ /* 0x000fea0003800000 */
.L_x_38:
[----:B0----5:R-:W-:Y:S01]  /*6380*/  HADD2.F32 R194, -RZ, R196.H0_H0 ;  /* 0x200000c4ffc27230 */ /* 0x021fe20000004100 */
[----:B------:R-:W-:Y:S01]  /*6390*/  ISETP.GT.AND P5, PT, R0, 0x8, P2 ;  /* 0x000000080000780c */ /* 0x000fe200017a4270 */
[----:B------:R-:W-:Y:S03]  /*63a0*/  BSSY B1, `(.L_x_40) ;  /* 0x0000007000017945 */ /* 0x000fe60003800000 */
[----:B------:R-:W-:-:S04]  /*63b0*/  FMUL R195, R194, R23 ;  /* 0x00000017c2c37220 */ /* 0x000fc80000400000 */
[----:B------:R-:W-:-:S05]  /*63c0*/  FFMA R195, R198, R200, R195 ;  /* 0x000000c8c6c37223 */ /* 0x000fca00000000c3 */
[----:B------:R-:W-:-:S05]  /*63d0*/  F2FP.F16.F32.PACK_AB R195, RZ, R195 ;  /* 0x000000c3ffc3723e */ /* 0x000fca00000000ff */
[----:B------:R0:W-:Y:S01]  /*63e0*/  @P4 STG.E.U16 desc[UR54][R212.64+0x10], R195 ;  /* 0x000010c3d4004986 */ /* 0x0001e2000c101536 */
[----:B------:R-:W-:Y:S05]  /*63f0*/  @!P5 BRA `(.L_x_41) ;  /* 0x000000000004d947 */ /* 0x000fea0003800000 */
[----:B------:R0:W5:Y:S02]  /*6400*/  LDG.E.LTC128B.U16 R196, desc[UR54][R210.64+0x12] ;  /* 0x00001236d2c47981 */ /* 0x000164000c1e1520 */
.L_x_41:
[----:B------:R-:W-:Y:S05]  /*6410*/  BSYNC B1 ;  /* 0x0000000000017941 */ /* 0x000fea0003800000 */
.L_x_40:
[----:B-----5:R-:W-:Y:S01]  /*6420*/  HADD2.F32 R10, -RZ, R196.H0_H0 ;  /* 0x200000c4ff0a7230 */ /* 0x020fe20000004100 */
[----:B------:R-:W-:Y:S01]  /*6430*/  ISETP.GT.AND P4, PT, R0, 0x80, P0 ;  /* 0x000000800000780c */ /* 0x000fe20000784270 */
[----:B------:R-:W-:Y:S02]  /*6440*/  IMAD.MOV.U32 R215, RZ, RZ, R205 ;  /* 0x000000ffffd77224 */ /* 0x000fe400078e00cd */
[----:B------:R-:W-:Y:S02]  /*6450*/  IMAD R203, R203, 0x78, RZ ;  /* 0x00000078cbcb7824 */ /* 0x000fe400078e02ff */
[----:B------:R-:W-:Y:S01]  /*6460*/  FMUL R10, R10, R23 ;  /* 0x000000170a0a7220 */ /* 0x000fe20000400000 */
[----:B------:R-:W-:-:S04]  /*6470*/  IMAD.WIDE.U32 R214, R202, 0x78, R214 ;  /* 0x00000078cad67825 */ /* 0x000fc800078e00d6 */
[----:B------:R-:W-:Y:S01]  /*6480*/  FFMA R10, R199, R200, R10 ;  /* 0x000000c8c70a7223 */ /* 0x000fe2000000000a */
[----:B------:R-:W-:-:S04]  /*6490*/  IMAD.IADD R9, R215, 0x1, R203 ;  /* 0x00000001d7097824 */ /* 0x000fc800078e02cb */
[----:B------:R-:W-:-:S04]  /*64a0*/  F2FP.F16.F32.PACK_AB R10, RZ, R10 ;  /* 0x0000000aff0a723e */ /* 0x000fc800000000ff */
[----:B------:R-:W-:-:S05]  /*64b0*/  PRMT R198, R10, 0x7610, R198 ;  /* 0x000076100ac67816 */ /* 0x000fca00000000c6 */
[----:B------:R1:W-:Y:S01]  /*64c0*/  @P5 STG.E.U16 desc[UR54][R212.64+0x12], R198 ;  /* 0x000012c6d4005986 */ /* 0x0003e2000c101536 */
[----:B------:R-:W-:-:S05]  /*64d0*/  IADD3 R10, P5, R8, R214, RZ ;  /* 0x000000d6080a7210 */ /* 0x000fca0007fbe0ff */
[----:B0-----:R-:W-:Y:S01]  /*64e0*/  IMAD.X R195, R9, 0x1, R11, P5 ;  /* 0x0000000109c37824 */ /* 0x001fe200028e060b */
[----:B------:R-:W-:-:S04]  /*64f0*/  LEA R194, P5, R10, R20, 0x1 ;  /* 0x000000140ac27211 */ /* 0x000fc800078a08ff */
[----:B------:R-:W-:Y:S02]  /*6500*/  LEA.HI.X R195, R10, R21, R195, 0x1, P5 ;  /* 0x000000150ac37211 */ /* 0x000fe400028f0cc3 */
[----:B------:R-:W-:-:S06]  /*6510*/  PRMT R10, R196, 0x7610, R10 ;  /* 0x00007610c40a7816 */ /* 0x000fcc000000000a */
[----:B------:R-:W2:Y:S01]  /*6520*/  @P4 LDG.E.LTC128B.U16 R10, desc[UR54][R194.64] ;  /* 0x00000036c20a4981 */ /* 0x000ea2000c1e1520 */
[----:B------:R-:W-:Y:S01]  /*6530*/  IMAD R207, R207, 0xf0, RZ ;  /* 0x000000f0cfcf7824 */ /* 0x000fe200078e02ff */
[----:B------:R-:W-:Y:S01]  /*6540*/  BSSY B1, `(.L_x_42) ;  /* 0x0000019000017945 */ /* 0x000fe20003800000 */
[----:B------:R-:W-:-:S04]  /*6550*/  IMAD.WIDE.U32 R218, R202, 0x78, R192 ;  /* 0x00000078cada7825 */ /* 0x000fc800078e00c0 */
[----:B------:R-:W-:Y:S02]  /*6560*/  IMAD.IADD R219, R203, 0x1, R219 ;  /* 0x00000001cbdb7824 */ /* 0x000fe400078e02db */
[----:B--2---:R-:W-:-:S05]  /*6570*/  HADD2.F32 R196, -RZ, R10.H0_H0 ;  /* 0x2000000affc47230 */ /* 0x004fca0000004100 */
[----:B------:R-:W-:-:S04]  /*6580*/  FMUL R197, R196, R23 ;  /* 0x00000017c4c57220 */ /* 0x000fc80000400000 */
[----:B------:R-:W-:-:S05]  /*6590*/  FFMA R197, R184, R200, R197 ;  /* 0x000000c8b8c57223 */ /* 0x000fca00000000c5 */
[----:B------:R-:W-:Y:S01]  /*65a0*/  F2FP.F16.F32.PACK_AB R184, RZ, R197 ;  /* 0x000000c5ffb8723e */ /* 0x000fe200000000ff */
[----:B------:R-:W-:-:S03]  /*65b0*/  IMAD.WIDE.U32 R196, R206, 0xf0, R212 ;  /* 0x000000f0cec47825 */ /* 0x000fc600078e00d4 */
[----:B------:R-:W-:Y:S01]  /*65c0*/  PRMT R195, R184, 0x7610, R195 ;  /* 0x00007610b8c37816 */ /* 0x000fe200000000c3 */
[----:B------:R-:W-:Y:S02]  /*65d0*/  IMAD.IADD R199, R197, 0x1, R207 ;  /* 0x00000001c5c77824 */ /* 0x000fe400078e02cf */
[----:B-1----:R-:W-:-:S05]  /*65e0*/  @P4 IMAD.MOV.U32 R198, RZ, RZ, R196 ;  /* 0x000000ffffc64224 */ /* 0x002fca00078e00c4 */
[----:B------:R0:W-:Y:S02]  /*65f0*/  @P4 STG.E.U16 desc[UR54][R198.64], R195 ;  /* 0x000000c3c6004986 */ /* 0x0001e4000c101536 */
[----:B0-----:R-:W-:-:S03]  /*6600*/  IMAD.WIDE.U32 R194, R208, R202, R218 ;  /* 0x000000cad0c27225 */ /* 0x001fc600078e00da */
[----:B------:R-:W-:-:S04]  /*6610*/  IADD3 R216, P4, R6, R194, RZ ;  /* 0x000000c206d87210 */ /* 0x000fc80007f9e0ff */
[----:B------:R-:W-:-:S03]  /*6620*/  IADD3.X R217, R7, R5, R195, P4, !PT ;  /* 0x0000000507d97210 */ /* 0x000fc600027fe4c3 */
[----:B------:R-:W-:-:S04]  /*6630*/  IMAD.WIDE.U32 R216, R16, R204, R216 ;  /* 0x000000cc10d87225 */ /* 0x000fc800078e00d8 */
[----:B------:R-:W-:Y:S01]  /*6640*/  IMAD.IADD R184, R4, 0x1, R217 ;  /* 0x0000000104b87824 */ /* 0x000fe200078e02d9 */
[----:B------:R-:W-:-:S04]  /*6650*/  LEA R194, P4, R216, R20, 0x1 ;  /* 0x00000014d8c27211 */ /* 0x000fc800078808ff */
[----:B------:R-:W-:Y:S02]  /*6660*/  LEA.HI.X R195, R216, R21, R184, 0x1, P4 ;  /* 0x00000015d8c37211 */ /* 0x000fe400020f0cb8 */
[----:B------:R-:W-:-:S04]  /*6670*/  IADD3 R214, P4, P5, R8, R214, R192 ;  /* 0x000000d608d67210 */ /* 0x000fc80007d9e0c0 */
[----:B------:R-:W-:Y:S02]  /*6680*/  IADD3.X R11, R11, R9, R193, P4, P5 ;  /* 0x000000090b0b7210 */ /* 0x000fe400027ea4c1 */
[----:B------:R-:W-:Y:S02]  /*6690*/  ISETP.GT.AND P4, PT, R0, 0x80, P3 ;  /* 0x000000800000780c */ /* 0x000fe40001f84270 */
[----:B------:R-:W-:-:S11]  /*66a0*/  IADD3 R8, P5, R192, R218, RZ ;  /* 0x000000dac0087210 */ /* 0x000fd60007fbe0ff */
[----:B------:R-:W-:Y:S05]  /*66b0*/  @!P4 BRA `(.L_x_43) ;  /* 0x000000000004c947 */ /* 0x000fea0003800000 */
[----:B------:R0:W5:Y:S02]  /*66c0*/  LDG.E.LTC128B.U16 R10, desc[UR54][R194.64+0x2] ;  /* 0x00000236c20a7981 */ /* 0x000164000c1e1520 */
.L_x_43:
[----:B------:R-:W-:Y:S05]  /*66d0*/  BSYNC B1 ;  /* 0x0000000000017941 */ /* 0x000fea0003800000 */
.L_x_42:
[----:B-----5:R-:W-:Y:S01]  /*66e0*/  HADD2.F32 R184, -RZ, R10.H0_H0 ;  /* 0x2000000affb87230 */ /* 0x020fe20000004100 */
[----:B------:R-:W-:Y:S01]  /*66f0*/  ISETP.GT.AND P0, PT, R0, 0x88, P0 ;  /* 0x000000880000780c */ /* 0x000fe20000704270 */
[----:B------:R-:W-:Y:S01]  /*6700*/  IMAD.X R9, R219, 0x1, R193, P5 ;  /* 0x00000001db097824 */ /* 0x000fe200028e06c1 */
[----:B------:R-:W-:Y:S02]  /*6710*/  BSSY B1, `(.L_x_44) ;  /* 0x000000e000017945 */ /* 0x000fe40003800000 */
[----:B------:R-:W-:Y:S01]  /*6720*/  FMUL R184, R184, R23 ;  /* 0x00000017b8b87220 */ /* 0x000fe20000400000 */
[----:B------:R-:W-:-:S04]  /*6730*/  IMAD.WIDE.U32 R202, R208, R202, R8 ;  /* 0x000000cad0ca7225 */ /* 0x000fc800078e0008 */
[----:B------:R-:W-:Y:S01]  /*6740*/  FFMA R184, R185, R200, R184 ;  /* 0x000000c8b9b87223 */ /* 0x000fe200000000b8 */
[----:B------:R-:W-:Y:S01]  /*6750*/  @P4 IMAD.MOV.U32 R185, RZ, RZ, R199 ;  /* 0x000000ffffb94224 */ /* 0x000fe200078e00c7 */
[----:B------:R-:W-:-:S03]  /*6760*/  IADD3 R8, P5, R6, R202, RZ ;  /* 0x000000ca06087210 */ /* 0x000fc60007fbe0ff */
[----:B------:R-:W-:-:S04]  /*6770*/  F2FP.F16.F32.PACK_AB R184, RZ, R184 ;  /* 0x000000b8ffb8723e */ /* 0x000fc800000000ff */
[----:B------:R-:W-:Y:S01]  /*6780*/  PRMT R9, R184, 0x7610, R9 ;  /* 0x00007610b8097816 */ /* 0x000fe20000000009 */
[----:B------:R-:W-:-:S05]  /*6790*/  @P4 IMAD.MOV.U32 R184, RZ, RZ, R196 ;  /* 0x000000ffffb84224 */ /* 0x000fca00078e00c4 */
[----:B------:R1:W-:Y:S02]  /*67a0*/  @P4 STG.E.U16 desc[UR54][R184.64+0x2], R9 ;  /* 0x00000209b8004986 */ /* 0x0003e4000c101536 */
[----:B-1----:R-:W-:-:S04]  /*67b0*/  LEA R184, P4, R214, R20, 0x1 ;  /* 0x00000014d6b87211 */ /* 0x002fc800078808ff */
[----:B------:R-:W-:Y:S01]  /*67c0*/  LEA.HI.X R185, R214, R21, R11, 0x1, P4 ;  /* 0x00000015d6b97211 */ /* 0x000fe200020f0c0b */
[----:B------:R-:W-:Y:S08]  /*67d0*/  @!P0 BRA `(.L_x_45) ;  /* 0x0000000000048947 */ /* 0x000ff00003800000 */
[----:B------:R1:W5:Y:S02]  /*67e0*/  LDG.E.LTC128B.U16 R10, desc[UR54][R184.64] ;  /* 0x00000036b80a7981 */ /* 0x000364000c1e1520 */
.L_x_45:
[----:B------:R-:W-:Y:S05]  /*67f0*/  BSYNC B1 ;  /* 0x0000000000017941 */ /* 0x000fea0003800000 */
.L_x_44:
[----:B-----5:R-:W-:Y:S01]  /*6800*/  HADD2.F32 R6, -RZ, R10.H0_H0 ;  /* 0x2000000aff067230 */ /* 0x020fe20000004100 */
[----:B------:R-:W-:Y:S01]  /*6810*/  IADD3.X R9, R7, R5, R203, P5, !PT ;  /* 0x0000000507097210 */ /* 0x000fe20002ffe4cb */
[----:B------:R-:W-:Y:S01]  /*6820*/  BSSY B1, `(.L_x_46) ;  /* 0x000000e000017945 */ /* 0x000fe20003800000 */
[----:B------:R-:W-:Y:S02]  /*6830*/  ISETP.GT.AND P3, PT, R0, 0x88, P3 ;  /* 0x000000880000780c */ /* 0x000fe40001f64270 */
[----:B------:R-:W-:Y:S01]  /*6840*/  FMUL R5, R6, R23 ;  /* 0x0000001706057220 */ /* 0x000fe20000400000 */
[----:B------:R-:W-:Y:S01]  /*6850*/  IADD3 R6, P4, R22, R196, RZ ;  /* 0x000000c416067210 */ /* 0x000fe20007f9e0ff */
[----:B------:R-:W-:-:S04]  /*6860*/  IMAD.WIDE.U32 R8, R16, R204, R8 ;  /* 0x000000cc10087225 */ /* 0x000fc800078e0008 */
[----:B------:R-:W-:Y:S01]  /*6870*/  FFMA R5, R186, R200, R5 ;  /* 0x000000c8ba057223 */ /* 0x000fe20000000005 */
[----:B------:R-:W-:Y:S01]  /*6880*/  IMAD.X R7, R199, 0x1, R201, P4 ;  /* 0x00000001c7077824 */ /* 0x000fe200020e06c9 */
[----:B------:R-:W-:Y:S01]  /*6890*/  LEA R20, P5, R8, R20, 0x1 ;  /* 0x0000001408147211 */ /* 0x000fe200078a08ff */
[----:B------:R-:W-:Y:S02]  /*68a0*/  IMAD.IADD R4, R4, 0x1, R9 ;  /* 0x0000000104047824 */ /* 0x000fe400078e0209 */
[----:B------:R-:W-:-:S03]  /*68b0*/  F2FP.F16.F32.PACK_AB R5, RZ, R5 ;  /* 0x00000005ff05723e */ /* 0x000fc600000000ff */
[----:B------:R-:W-:Y:S02]  /*68c0*/  LEA.HI.X R21, R8, R21, R4, 0x1, P5 ;  /* 0x0000001508157211 */ /* 0x000fe400028f0c04 */
[----:B------:R2:W-:Y:S01]  /*68d0*/  @P0 STG.E.U16 desc[UR54][R6.64], R5 ;  /* 0x0000000506000986 */ /* 0x0005e2000c101536 */
[----:B------:R-:W-:Y:S05]  /*68e0*/  @!P3 BRA `(.L_x_47) ;  /* 0x000000000004b947 */ /* 0x000fea0003800000 */
[----:B------:R0:W5:Y:S02]  /*68f0*/  LDG.E.LTC128B.U16 R10, desc[UR54][R20.64+0x2] ;  /* 0x00000236140a7981 */ /* 0x000164000c1e1520 */
.L_x_47:
[----:B------:R-:W-:Y:S05]  /*6900*/  BSYNC B1 ;  /* 0x0000000000017941 */ /* 0x000fea0003800000 */
.L_x_46:
[----:B-----5:R-:W-:Y:S01]  /*6910*/  HADD2.F32 R4, -RZ, R10.H0_H0 ;  /* 0x2000000aff047230 */ /* 0x020fe20000004100 */
[----:B------:R-:W-:Y:S01]  /*6920*/  ISETP.GT.AND P0, PT, R0, 0x80, P1 ;  /* 0x000000800000780c */ /* 0x000fe20000f04270 */
[----:B--2---:R-:W-:Y:S01]  /*6930*/  @P3 IMAD.MOV.U32 R5, RZ, RZ, R7 ;  /* 0x000000ffff053224 */ /* 0x004fe200078e0007 */
[----:B------:R-:W-:Y:S02]  /*6940*/  BSSY B1, `(.L_x_48) ;  /* 0x0000009000017945 */ /* 0x000fe40003800000 */
[----:B------:R-:W-:-:S04]  /*6950*/  FMUL R4, R4, R23 ;  /* 0x0000001704047220 */ /* 0x000fc80000400000 */
[----:B------:R-:W-:-:S05]  /*6960*/  FFMA R4, R187, R200, R4 ;  /* 0x000000c8bb047223 */ /* 0x000fca0000000004 */
[----:B------:R-:W-:-:S04]  /*6970*/  F2FP.F16.F32.PACK_AB R4, RZ, R4 ;  /* 0x00000004ff04723e */ /* 0x000fc800000000ff */
[----:B------:R-:W-:Y:S01]  /*6980*/  PRMT R8, R4, 0x7610, R8 ;  /* 0x0000761004087816 */ /* 0x000fe20000000008 */
[----:B------:R-:W-:-:S05]  /*6990*/  @P3 IMAD.MOV.U32 R4, RZ, RZ, R6 ;  /* 0x000000ffff043224 */ /* 0x000fca00078e0006 */
[----:B------:R2:W-:Y:S01]  /*69a0*/  @P3 STG.E.U16 desc[UR54][R4.64+0x2], R8 ;  /* 0x0000020804003986 */ /* 0x0005e2000c101536 */
[----:B------:R-:W-:Y:S05]  /*69b0*/  @!P0 BRA `(.L_x_49) ;  /* 0x0000000000048947 */ /* 0x000fea0003800000 */
[----:B------:R0:W5:Y:S02]  /*69c0*/  LDG.E.LTC128B.U16 R10, desc[UR54][R194.64+0x10] ;  /* 0x00001036c20a7981 */ /* 0x000164000c1e1520 */
.L_x_49:
[----:B------:R-:W-:Y:S05]  /*69d0*/  BSYNC B1 ;  /* 0x0000000000017941 */ /* 0x000fea0003800000 */
.L_x_48:
[----:B--2--5:R-:W-:Y:S01]  /*69e0*/  HADD2.F32 R4, -RZ, R10.H0_H0 ;  /* 0x2000000aff047230 */ /* 0x024fe20000004100 */
[----:B------:R-:W-:Y:S01]  /*69f0*/  ISETP.GT.AND P3, PT, R0, 0x80, P2 ;  /* 0x000000800000780c */ /* 0x000fe20001764270 */
[----:B------:R-:W-:Y:S03]  /*6a00*/  BSSY B1, `(.L_x_50) ;  /* 0x000000a000017945 */ /* 0x000fe60003800000 */
[----:B------:R-:W-:Y:S01]  /*6a10*/  FMUL R5, R4, R23 ;  /* 0x0000001704057220 */ /* 0x000fe20000400000 */
[----:B------:R-:W-:-:S03]  /*6a20*/  @P0 IMAD.MOV.U32 R4, RZ, RZ, R196 ;  /* 0x000000ffff040224 */ /* 0x000fc600078e00c4 */
[----:B------:R-:W-:-:S05]  /*6a30*/  FFMA R5, R188, R200, R5 ;  /* 0x000000c8bc057223 */ /* 0x000fca0000000005 */
[----:B------:R-:W-:-:S04]  /*6a40*/  F2FP.F16.F32.PACK_AB R5, RZ, R5 ;  /* 0x00000005ff05723e */ /* 0x000fc800000000ff */
[----:B------:R-:W-:Y:S01]  /*6a50*/  PRMT R8, R5, 0x7610, R8 ;  /* 0x0000761005087816 */ /* 0x000fe20000000008 */
[----:B------:R-:W-:-:S05]  /*6a60*/  @P0 IMAD.MOV.U32 R5, RZ, RZ, R199 ;  /* 0x000000ffff050224 */ /* 0x000fca00078e00c7 */
[----:B------:R2:W-:Y:S01]  /*6a70*/  @P0 STG.E.U16 desc[UR54][R4.64+0x10], R8 ;  /* 0x0000100804000986 */ /* 0x0005e2000c101536 */
[----:B------:R-:W-:Y:S05]  /*6a80*/  @!P3 BRA `(.L_x_51) ;  /* 0x000000000004b947 */ /* 0x000fea0003800000 */
[----:B------:R0:W5:Y:S02]  /*6a90*/  LDG.E.LTC128B.U16 R10, desc[UR54][R194.64+0x12] ;  /* 0x00001236c20a7981 */ /* 0x000164000c1e1520 */
.L_x_51:
[----:B------:R-:W-:Y:S05]  /*6aa0*/  BSYNC B1 ;  /* 0x0000000000017941 */ /* 0x000fea0003800000 */
.L_x_50:
[----:B--2--5:R-:W-:Y:S01]  /*6ab0*/  HADD2.F32 R4, -RZ, R10.H0_H0 ;  /* 0x2000000aff047230 */ /* 0x024fe20000004100 */
[----:B------:R-:W-:Y:S01]  /*6ac0*/  ISETP.GT.AND P1, PT, R0, 0x88, P1 ;  /* 0x000000880000780c */ /* 0x000fe20000f24270 */
[----:B------:R-:W-:Y:S01]  /*6ad0*/  @P3 IMAD.MOV.U32 R197, RZ, RZ, R199 ;  /* 0x000000ffffc53224 */ /* 0x000fe200078e00c7 */
[----:B------:R-:W-:Y:S02]  /*6ae0*/  BSSY B1, `(.L_x_52) ;  /* 0x0000007000017945 */ /* 0x000fe40003800000 */
[----:B------:R-:W-:-:S04]  /*6af0*/  FMUL R4, R4, R23 ;  /* 0x0000001704047220 */ /* 0x000fc80000400000 */
[----:B------:R-:W-:-:S05]  /*6b00*/  FFMA R4, R189, R200, R4 ;  /* 0x000000c8bd047223 */ /* 0x000fca0000000004 */
[----:B------:R-:W-:-:S05]  /*6b10*/  F2FP.F16.F32.PACK_AB R4, RZ, R4 ;  /* 0x00000004ff04723e */ /* 0x000fca00000000ff */
[----:B------:R2:W-:Y:S01]  /*6b20*/  @P3 STG.E.U16 desc[UR54][R196.64+0x12], R4 ;  /* 0x00001204c4003986 */ /* 0x0005e2000c101536 */
[----:B------:R-:W-:Y:S05]  /*6b30*/  @!P1 BRA `(.L_x_53) ;  /* 0x0000000000049947 */ /* 0x000fea0003800000 */
[----:B------:R0:W5:Y:S02]  /*6b40*/  LDG.E.LTC128B.U16 R10, desc[UR54][R20.64+0x10] ;  /* 0x00001036140a7981 */ /* 0x000164000c1e1520 */
.L_x_53:
[----:B------:R-:W-:Y:S05]  /*6b50*/  BSYNC B1 ;  /* 0x0000000000017941 */ /* 0x000fea0003800000 */
.L_x_52:
        /* <DEDUP_REMOVED lines=12> */
.L_x_55:
[----:B------:R-:W-:Y:S05]  /*6c20*/  BSYNC B1 ;  /* 0x0000000000017941 */ /* 0x000fea0003800000 */
.L_x_54:
[----:B--2--5:R-:W-:Y:S01]  /*6c30*/  HADD2.F32 R4, -RZ, R10.H0_H0 ;  /* 0x2000000aff047230 */ /* 0x024fe20000004100 */
        /* <DEDUP_REMOVED lines=9> */
.L_x_57:
[----:B------:R-:W-:Y:S05]  /*6cd0*/  BSYNC B1 ;  /* 0x0000000000017941 */ /* 0x000fea0003800000 */
.L_x_56:
        /* <DEDUP_REMOVED lines=10> */
.L_x_59:
[----:B------:R-:W-:Y:S05]  /*6d80*/  BSYNC B1 ;  /* 0x0000000000017941 */ /* 0x000fea0003800000 */
.L_x_58:
[----:B-----5:R-:W-:Y:S01]  /*6d90*/  HADD2.F32 R4, -RZ, R10.H0_H0 ;  /* 0x2000000aff047230 */ /* 0x020fe20000004100 */
        /* <DEDUP_REMOVED lines=8> */
.L_x_61:
[----:B------:R-:W-:Y:S05]  /*6e20*/  BSYNC B1 ;  /* 0x0000000000017941 */ /* 0x000fea0003800000 */
.L_x_60:
[----:B0----5:R-:W-:Y:S01]  /*6e30*/  HADD2.F32 R4, -RZ, R10.H0_H0 ;  /* 0x2000000aff047230 */ /* 0x021fe20000004100 */
[----:B------:R-:W-:Y:S01]  /*6e40*/  ISETP.GT.AND P4, PT, R0, 0x8, P2 ;  /* 0x000000080000780c */ /* 0x000fe20001784270 */
[----:B------:R-:W-:Y:S03]  /*6e50*/  BSSY B1, `(.L_x_62) ;  /* 0x0000007000017945 */ /* 0x000fe60003800000 */
[----:B--2---:R-:W-:-:S04]  /*6e60*/  FMUL R5, R4, R23 ;  /* 0x0000001704057220 */ /* 0x004fc80000400000 */
[----:B------:R-:W-:-:S05]  /*6e70*/  FFMA R5, R178, R200, R5 ;  /* 0x000000c8b2057223 */ /* 0x000fca0000000005 */
[----:B------:R-:W-:-:S05]  /*6e80*/  F2FP.F16.F32.PACK_AB R5, RZ, R5 ;  /* 0x00000005ff05723e */ /* 0x000fca00000000ff */
[----:B------:R0:W-:Y:S01]  /*6e90*/  @P0 STG.E.U16 desc[UR54][R212.64+0x20], R5 ;  /* 0x00002005d4000986 */ /* 0x0001e2000c101536 */
[----:B------:R-:W-:Y:S05]  /*6ea0*/  @!P4 BRA `(.L_x_63) ;  /* 0x000000000004c947 */ /* 0x000fea0003800000 */
[----:B------:R2:W5:Y:S02]  /*6eb0*/  LDG.E.LTC128B.U16 R10, desc[UR54][R210.64+0x22] ;  /* 0x00002236d20a7981 */ /* 0x000564000c1e1520 */
.L_x_63:
[----:B------:R-:W-:Y:S05]  /*6ec0*/  BSYNC B1 ;  /* 0x0000000000017941 */ /* 0x000fea0003800000 */
.L_x_62:
[----:B-----5:R-:W-:Y:S01]  /*6ed0*/  HADD2.F32 R4, -RZ, R10.H0_H0 ;  /* 0x2000000aff047230 */ /* 0x020fe20000004100 */
        /* <DEDUP_REMOVED lines=9> */
.L_x_65:
[----:B------:R-:W-:Y:S05]  /*6f70*/  BSYNC B1 ;  /* 0x0000000000017941 */ /* 0x000fea0003800000 */
.L_x_64:
        /* <DEDUP_REMOVED lines=10> */
.L_x_67:
[----:B------:R-:W-:Y:S05]  /*7020*/  BSYNC B1 ;  /* 0x0000000000017941 */ /* 0x000fea0003800000 */
.L_x_66:
        /* <DEDUP_REMOVED lines=9> */
.L_x_69:
[----:B------:R-:W-:Y:S05]  /*70c0*/  BSYNC B1 ;  /* 0x0000000000017941 */ /* 0x000fea0003800000 */
.L_x_68:
        /* <DEDUP_REMOVED lines=9> */
.L_x_71:
[----:B------:R-:W-:Y:S05]  /*7160*/  BSYNC B1 ;  /* 0x0000000000017941 */ /* 0x000fea0003800000 */
.L_x_70:
        /* <DEDUP_REMOVED lines=9> */
.L_x_73:
[----:B------:R-:W-:Y:S05]  /*7200*/  BSYNC B1 ;  /* 0x0000000000017941 */ /* 0x000fea0003800000 */
.L_x_72:
[----:B0----5:R-:W-:Y:S01]  /*7210*/  HADD2.F32 R4, -RZ, R10.H0_H0 ;  /* 0x2000000aff047230 */ /* 0x021fe20000004100 */
[----:B------:R-:W-:Y:S01]  /*7220*/  ISETP.GT.AND P4, PT, R0, 0x80, P2 ;  /* 0x000000800000780c */ /* 0x000fe20001784270 */
[----:B------:R-:W-:Y:S01]  /*7230*/  IMAD.WIDE.U32 R6, R206, 0xf0, R212 ;  /* 0x000000f0ce067825 */ /* 0x000fe200078e00d4 */
[----:B------:R-:W-:Y:S03]  /*7240*/  BSSY B1, `(.L_x_74) ;  /* 0x000000a000017945 */ /* 0x000fe60003800000 */
[----:B------:R-:W-:-:S04]  /*7250*/  FMUL R5, R4, R23 ;  /* 0x0000001704057220 */ /* 0x000fc80000400000 */
[----:B------:R-:W-:-:S05]  /*7260*/  FFMA R5, R168, R200, R5 ;  /* 0x000000c8a8057223 */ /* 0x000fca0000000005 */
[----:B------:R-:W-:Y:S01]  /*7270*/  F2FP.F16.F32.PACK_AB R4, RZ, R5 ;  /* 0x00000005ff04723e */ /* 0x000fe200000000ff */
[----:B------:R-:W-:-:S03]  /*7280*/  IMAD.IADD R5, R207, 0x1, R7 ;  /* 0x00000001cf057824 */ /* 0x000fc600078e0207 */
[----:B------:R-:W-:Y:S01]  /*7290*/  PRMT R8, R4, 0x7610, R8 ;  /* 0x0000761004087816 */ /* 0x000fe20000000008 */
[----:B------:R-:W-:-:S05]  /*72a0*/  IMAD.MOV.U32 R4, RZ, RZ, R6 ;  /* 0x000000ffff047224 */ /* 0x000fca00078e0006 */
[----:B------:R0:W-:Y:S01]  /*72b0*/  @P5 STG.E.U16 desc[UR54][R4.64+0x20], R8 ;  /* 0x0000200804005986 */ /* 0x0001e2000c101536 */
[----:B------:R-:W-:Y:S05]  /*72c0*/  @!P4 BRA `(.L_x_75) ;  /* 0x000000000004c947 */ /* 0x000fea0003800000 */
[----:B------:R0:W5:Y:S02]  /*72d0*/  LDG.E.LTC128B.U16 R10, desc[UR54][R194.64+0x22] ;  /* 0x00002236c20a7981 */ /* 0x000164000c1e1520 */
.L_x_75:
[----:B------:R-:W-:Y:S05]  /*72e0*/  BSYNC B1 ;  /* 0x0000000000017941 */ /* 0x000fea0003800000 */
.L_x_74:
        /* <DEDUP_REMOVED lines=9> */
.L_x_77:
[----:B------:R-:W-:Y:S05]  /*7380*/  BSYNC B1 ;  /* 0x0000000000017941 */ /* 0x000fea0003800000 */
.L_x_76:
[----:B0----5:R-:W-:Y:S01]  /*7390*/  HADD2.F32 R8, -RZ, R10.H0_H0 ;  /* 0x2000000aff087230 */ /* 0x021fe20000004100 */
[----:B------:R-:W-:Y:S01]  /*73a0*/  IADD3 R6, P4, R22, R6, RZ ;  /* 0x0000000616067210 */ /* 0x000fe20007f9e0ff */
[----:B------:R-:W-:Y:S01]  /*73b0*/  BSSY B1, `(.L_x_78) ;  /* 0x0000009000017945 */ /* 0x000fe20003800000 */
[----:B------:R-:W-:Y:S02]  /*73c0*/  ISETP.GT.AND P2, PT, R0, 0x88, P2 ;  /* 0x000000880000780c */ /* 0x000fe40001744270 */
[----:B------:R-:W-:-:S04]  /*73d0*/  FMUL R7, R8, R23 ;  /* 0x0000001708077220 */ /* 0x000fc80000400000 */
[----:B------:R-:W-:-:S05]  /*73e0*/  FFMA R7, R170, R200, R7 ;  /* 0x000000c8aa077223 */ /* 0x000fca0000000007 */
[----:B------:R-:W-:Y:S01]  /*73f0*/  F2FP.F16.F32.PACK_AB R8, RZ, R7 ;  /* 0x00000007ff08723e */ /* 0x000fe200000000ff */
[----:B------:R-:W-:-:S05]  /*7400*/  IMAD.X R7, R201, 0x1, R5, P4 ;  /* 0x00000001c9077824 */ /* 0x000fca00020e0605 */
[----:B------:R0:W-:Y:S01]  /*7410*/  @P3 STG.E.U16 desc[UR54][R6.64+0x20], R8 ;  /* 0x0000200806003986 */ /* 0x0001e2000c101536 */
[----:B------:R-:W-:Y:S05]  /*7420*/  @!P2 BRA `(.L_x_79) ;  /* 0x000000000004a947 */ /* 0x000fea0003800000 */
[----:B------:R0:W5:Y:S02]  /*7430*/  LDG.E.LTC128B.U16 R10, desc[UR54][R20.64+0x22] ;  /* 0x00002236140a7981 */ /* 0x000164000c1e1520 */
.L_x_79:
[----:B------:R-:W-:Y:S05]  /*7440*/  BSYNC B1 ;  /* 0x0000000000017941 */ /* 0x000fea0003800000 */
.L_x_78:
        /* <DEDUP_REMOVED lines=9> */
.L_x_81:
[----:B------:R-:W-:Y:S05]  /*74e0*/  BSYNC B1 ;  /* 0x0000000000017941 */ /* 0x000fea0003800000 */
.L_x_80:
        /* <DEDUP_REMOVED lines=9> */
.L_x_83:
[----:B------:R-:W-:Y:S05]  /*7580*/  BSYNC B1 ;  /* 0x0000000000017941 */ /* 0x000fea0003800000 */
.L_x_82:
        /* <DEDUP_REMOVED lines=9> */
.L_x_85:
[----:B------:R-:W-:Y:S05]  /*7620*/  BSYNC B1 ;  /* 0x0000000000017941 */ /* 0x000fea0003800000 */
.L_x_84:
        /* <DEDUP_REMOVED lines=9> */
.L_x_87:
[----:B------:R-:W-:Y:S05]  /*76c0*/  BSYNC B1 ;  /* 0x0000000000017941 */ /* 0x000fea0003800000 */
.L_x_86:
        /* <DEDUP_REMOVED lines=10> */
.L_x_89:
[----:B------:R-:W-:Y:S05]  /*7770*/  BSYNC B1 ;  /* 0x0000000000017941 */ /* 0x000fea0003800000 */
.L_x_88:
        /* <DEDUP_REMOVED lines=10> */
.L_x_91:
[----:B------:R-:W-:Y:S05]  /*7820*/  BSYNC B1 ;  /* 0x0000000000017941 */ /* 0x000fea0003800000 */
.L_x_90:
        /* <DEDUP_REMOVED lines=9> */
.L_x_93:
[----:B------:R-:W-:Y:S05]  /*78c0*/  BSYNC B1 ;  /* 0x0000000000017941 */ /* 0x000fea0003800000 */
.L_x_92:
        /* <DEDUP_REMOVED lines=9> */
.L_x_95:
[----:B------:R-:W-:Y:S05]  /*7960*/  BSYNC B1 ;  /* 0x0000000000017941 */ /* 0x000fea0003800000 */
.L_x_94:
        /* <DEDUP_REMOVED lines=10> */
.L_x_97:
[----:B------:R-:W-:Y:S05]  /*7a10*/  BSYNC B1 ;  /* 0x0000000000017941 */ /* 0x000fea0003800000 */
.L_x_96:
        /* <DEDUP_REMOVED lines=10> */
.L_x_99:
[----:B------:R-:W-:Y:S05]  /*7ac0*/  BSYNC B1 ;  /* 0x0000000000017941 */ /* 0x000fea0003800000 */
.L_x_98:
        /* <DEDUP_REMOVED lines=9> */
.L_x_101:
[----:B------:R-:W-:Y:S05]  /*7b60*/  BSYNC B1 ;  /* 0x0000000000017941 */ /* 0x000fea0003800000 */
.L_x_100:
        /* <DEDUP_REMOVED lines=9> */
.L_x_103:
[----:B------:R-:W-:Y:S05]  /*7c00*/  BSYNC B1 ;  /* 0x0000000000017941 */ /* 0x000fea0003800000 */
.L_x_102:
        /* <DEDUP_REMOVED lines=9> */
.L_x_105:
[----:B------:R-:W-:Y:S05]  /*7ca0*/  BSYNC B1 ;  /* 0x0000000000017941 */ /* 0x000fea0003800000 */
.L_x_104:
        /* <DEDUP_REMOVED lines=9> */
.L_x_107:
[----:B------:R-:W-:Y:S05]  /*7d40*/  BSYNC B1 ;  /* 0x0000000000017941 */ /* 0x000fea0003800000 */
.L_x_106:
        /* <DEDUP_REMOVED lines=9> */
.L_x_109:
[----:B------:R-:W-:Y:S05]  /*7de0*/  BSYNC B1 ;  /* 0x0000000000017941 */ /* 0x000fea0003800000 */
.L_x_108:
        /* <DEDUP_REMOVED lines=9> */
.L_x_111:
[----:B------:R-:W-:Y:S05]  /*7e80*/  BSYNC B1 ;  /* 0x0000000000017941 */ /* 0x000fea0003800000 */
.L_x_110:
        /* <DEDUP_REMOVED lines=9> */
.L_x_113:
[----:B------:R-:W-:Y:S05]  /*7f20*/  BSYNC B1 ;  /* 0x0000000000017941 */ /* 0x000fea0003800000 */
.L_x_112:
        /* <DEDUP_REMOVED lines=9> */
.L_x_115:
[----:B------:R-:W-:Y:S05]  /*7fc0*/  BSYNC B1 ;  /* 0x0000000000017941 */ /* 0x000fea0003800000 */
.L_x_114:
        /* <DEDUP_REMOVED lines=9> */
.L_x_117:
[----:B------:R-:W-:Y:S05]  /*8060*/  BSYNC B1 ;  /* 0x0000000000017941 */ /* 0x000fea0003800000 */
.L_x_116:
        /* <DEDUP_REMOVED lines=9> */
.L_x_119:
[----:B------:R-:W-:Y:S05]  /*8100*/  BSYNC B1 ;  /* 0x0000000000017941 */ /* 0x000fea0003800000 */
.L_x_118:
        /* <DEDUP_REMOVED lines=10> */
.L_x_121:
[----:B------:R-:W-:Y:S05]  /*81b0*/  BSYNC B1 ;  /* 0x0000000000017941 */ /* 0x000fea0003800000 */
.L_x_120:
        /* <DEDUP_REMOVED lines=10> */
.L_x_123:
[----:B------:R-:W-:Y:S05]  /*8260*/  BSYNC B1 ;  /* 0x0000000000017941 */ /* 0x000fea0003800000 */
.L_x_122:
        /* <DEDUP_REMOVED lines=9> */
.L_x_125:
[----:B------:R-:W-:Y:S05]  /*8300*/  BSYNC B1 ;  /* 0x0000000000017941 */ /* 0x000fea0003800000 */
.L_x_124:
        /* <DEDUP_REMOVED lines=9> */
.L_x_127:
[----:B------:R-:W-:Y:S05]  /*83a0*/  BSYNC B1 ;  /* 0x0000000000017941 */ /* 0x000fea0003800000 */
.L_x_126:
        /* <DEDUP_REMOVED lines=10> */
.L_x_129:
[----:B------:R-:W-:Y:S05]  /*8450*/  BSYNC B1 ;  /* 0x0000000000017941 */ /* 0x000fea0003800000 */
.L_x_128:
        /* <DEDUP_REMOVED lines=10> */
.L_x_131:
[----:B------:R-:W-:Y:S05]  /*8500*/  BSYNC B1 ;  /* 0x0000000000017941 */ /* 0x000fea0003800000 */
.L_x_130:
        /* <DEDUP_REMOVED lines=9> */
.L_x_133:
[----:B------:R-:W-:Y:S05]  /*85a0*/  BSYNC B1 ;  /* 0x0000000000017941 */ /* 0x000fea0003800000 */
.L_x_132:
        /* <DEDUP_REMOVED lines=9> */
.L_x_135:
[----:B------:R-:W-:Y:S05]  /*8640*/  BSYNC B1 ;  /* 0x0000000000017941 */ /* 0x000fea0003800000 */
.L_x_134:
        /* <DEDUP_REMOVED lines=9> */
.L_x_137:
[----:B------:R-:W-:Y:S05]  /*86e0*/  BSYNC B1 ;  /* 0x0000000000017941 */ /* 0x000fea0003800000 */
.L_x_136:
        /* <DEDUP_REMOVED lines=9> */
.L_x_139:
[----:B------:R-:W-:Y:S05]  /*8780*/  BSYNC B1 ;  /* 0x0000000000017941 */ /* 0x000fea0003800000 */
.L_x_138:
        /* <DEDUP_REMOVED lines=9> */
.L_x_141:
[----:B------:R-:W-:Y:S05]  /*8820*/  BSYNC B1 ;  /* 0x0000000000017941 */ /* 0x000fea0003800000 */
.L_x_140:
        /* <DEDUP_REMOVED lines=9> */
.L_x_143:
[----:B------:R-:W-:Y:S05]  /*88c0*/  BSYNC B1 ;  /* 0x0000000000017941 */ /* 0x000fea0003800000 */
.L_x_142:
        /* <DEDUP_REMOVED lines=9> */
.L_x_145:
[----:B------:R-:W-:Y:S05]  /*8960*/  BSYNC B1 ;  /* 0x0000000000017941 */ /* 0x000fea0003800000 */
.L_x_144:
        /* <DEDUP_REMOVED lines=9> */
.L_x_147:
[----:B------:R-:W-:Y:S05]  /*8a00*/  BSYNC B1 ;  /* 0x0000000000017941 */ /* 0x000fea0003800000 */
.L_x_146:
        /* <DEDUP_REMOVED lines=9> */
.L_x_149:
[----:B------:R-:W-:Y:S05]  /*8aa0*/  BSYNC B1 ;  /* 0x0000000000017941 */ /* 0x000fea0003800000 */
.L_x_148:
        /* <DEDUP_REMOVED lines=9> */
.L_x_151:
[----:B------:R-:W-:Y:S05]  /*8b40*/  BSYNC B1 ;  /* 0x0000000000017941 */ /* 0x000fea0003800000 */
.L_x_150:
        /* <DEDUP_REMOVED lines=10> */
.L_x_153:
[----:B------:R-:W-:Y:S05]  /*8bf0*/  BSYNC B1 ;  /* 0x0000000000017941 */ /* 0x000fea0003800000 */
.L_x_152:
        /* <DEDUP_REMOVED lines=10> */
.L_x_155:
[----:B------:R-:W-:Y:S05]  /*8ca0*/  BSYNC B1 ;  /* 0x0000000000017941 */ /* 0x000fea0003800000 */
.L_x_154:
        /* <DEDUP_REMOVED lines=9> */
.L_x_157:
[----:B------:R-:W-:Y:S05]  /*8d40*/  BSYNC B1 ;  /* 0x0000000000017941 */ /* 0x000fea0003800000 */
.L_x_156:
        /* <DEDUP_REMOVED lines=9> */
.L_x_159:
[----:B------:R-:W-:Y:S05]  /*8de0*/  BSYNC B1 ;  /* 0x0000000000017941 */ /* 0x000fea0003800000 */
.L_x_158:
        /* <DEDUP_REMOVED lines=10> */
.L_x_161:
[----:B------:R-:W-:Y:S05]  /*8e90*/  BSYNC B1 ;  /* 0x0000000000017941 */ /* 0x000fea0003800000 */
.L_x_160:
        /* <DEDUP_REMOVED lines=10> */
.L_x_163:
[----:B------:R-:W-:Y:S05]  /*8f40*/  BSYNC B1 ;  /* 0x0000000000017941 */ /* 0x000fea0003800000 */
.L_x_162:
        /* <DEDUP_REMOVED lines=9> */
.L_x_165:
[----:B------:R-:W-:Y:S05]  /*8fe0*/  BSYNC B1 ;  /* 0x0000000000017941 */ /* 0x000fea0003800000 */
.L_x_164:
        /* <DEDUP_REMOVED lines=9> */
.L_x_167:
[----:B------:R-:W-:Y:S05]  /*9080*/  BSYNC B1 ;  /* 0x0000000000017941 */ /* 0x000fea0003800000 */
.L_x_166:
        /* <DEDUP_REMOVED lines=9> */
.L_x_169:
[----:B------:R-:W-:Y:S05]  /*9120*/  BSYNC B1 ;  /* 0x0000000000017941 */ /* 0x000fea0003800000 */
.L_x_168:
        /* <DEDUP_REMOVED lines=9> */
.L_x_171:
[----:B------:R-:W-:Y:S05]  /*91c0*/  BSYNC B1 ;  /* 0x0000000000017941 */ /* 0x000fea0003800000 */
.L_x_170:
        /* <DEDUP_REMOVED lines=9> */
.L_x_173:
[----:B------:R-:W-:Y:S05]  /*9260*/  BSYNC B1 ;  /* 0x0000000000017941 */ /* 0x000fea0003800000 */
.L_x_172:
        /* <DEDUP_REMOVED lines=9> */
.L_x_175:
[----:B------:R-:W-:Y:S05]  /*9300*/  BSYNC B1 ;  /* 0x0000000000017941 */ /* 0x000fea0003800000 */
.L_x_174:
        /* <DEDUP_REMOVED lines=9> */
.L_x_177:
[----:B------:R-:W-:Y:S05]  /*93a0*/  BSYNC B1 ;  /* 0x0000000000017941 */ /* 0x000fea0003800000 */
.L_x_176:
        /* <DEDUP_REMOVED lines=9> */
.L_x_179:
[----:B------:R-:W-:Y:S05]  /*9440*/  BSYNC B1 ;  /* 0x0000000000017941 */ /* 0x000fea0003800000 */
.L_x_178:
        /* <DEDUP_REMOVED lines=9> */
.L_x_181:
[----:B------:R-:W-:Y:S05]  /*94e0*/  BSYNC B1 ;  /* 0x0000000000017941 */ /* 0x000fea0003800000 */
.L_x_180:
        /* <DEDUP_REMOVED lines=9> */
.L_x_183:
[----:B------:R-:W-:Y:S05]  /*9580*/  BSYNC B1 ;  /* 0x0000000000017941 */ /* 0x000fea0003800000 */
.L_x_182:
        /* <DEDUP_REMOVED lines=10> */
.L_x_185:
[----:B------:R-:W-:Y:S05]  /*9630*/  BSYNC B1 ;  /* 0x0000000000017941 */ /* 0x000fea0003800000 */
.L_x_184:
        /* <DEDUP_REMOVED lines=10> */
.L_x_187:
[----:B------:R-:W-:Y:S05]  /*96e0*/  BSYNC B1 ;  /* 0x0000000000017941 */ /* 0x000fea0003800000 */
.L_x_186:
        /* <DEDUP_REMOVED lines=9> */
.L_x_189:
[----:B------:R-:W-:Y:S05]  /*9780*/  BSYNC B1 ;  /* 0x0000000000017941 */ /* 0x000fea0003800000 */
.L_x_188:
        /* <DEDUP_REMOVED lines=9> */
.L_x_191:
[----:B------:R-:W-:Y:S05]  /*9820*/  BSYNC B1 ;  /* 0x0000000000017941 */ /* 0x000fea0003800000 */
.L_x_190:
        /* <DEDUP_REMOVED lines=10> */
.L_x_193:
[----:B------:R-:W-:Y:S05]  /*98d0*/  BSYNC B1 ;  /* 0x0000000000017941 */ /* 0x000fea0003800000 */
.L_x_192:
        /* <DEDUP_REMOVED lines=10> */
.L_x_195:
[----:B------:R-:W-:Y:S05]  /*9980*/  BSYNC B1 ;  /* 0x0000000000017941 */ /* 0x000fea0003800000 */
.L_x_194:
        /* <DEDUP_REMOVED lines=9> */
.L_x_197:
[----:B------:R-:W-:Y:S05]  /*9a20*/  BSYNC B1 ;  /* 0x0000000000017941 */ /* 0x000fea0003800000 */
.L_x_196:
        /* <DEDUP_REMOVED lines=9> */
.L_x_199:
[----:B------:R-:W-:Y:S05]  /*9ac0*/  BSYNC B1 ;  /* 0x0000000000017941 */ /* 0x000fea0003800000 */
.L_x_198:
        /* <DEDUP_REMOVED lines=9> */
.L_x_201:
[----:B------:R-:W-:Y:S05]  /*9b60*/  BSYNC B1 ;  /* 0x0000000000017941 */ /* 0x000fea0003800000 */
.L_x_200:
        /* <DEDUP_REMOVED lines=9> */
.L_x_203:
[----:B------:R-:W-:Y:S05]  /*9c00*/  BSYNC B1 ;  /* 0x0000000000017941 */ /* 0x000fea0003800000 */
.L_x_202:
        /* <DEDUP_REMOVED lines=9> */
.L_x_205:
[----:B------:R-:W-:Y:S05]  /*9ca0*/  BSYNC B1 ;  /* 0x0000000000017941 */ /* 0x000fea0003800000 */
.L_x_204:
        /* <DEDUP_REMOVED lines=9> */
.L_x_207:
[----:B------:R-:W-:Y:S05]  /*9d40*/  BSYNC B1 ;  /* 0x0000000000017941 */ /* 0x000fea0003800000 */
.L_x_206:
        /* <DEDUP_REMOVED lines=9> */
.L_x_209:
[----:B------:R-:W-:Y:S05]  /*9de0*/  BSYNC B1 ;  /* 0x0000000000017941 */ /* 0x000fea0003800000 */
.L_x_208:
        /* <DEDUP_REMOVED lines=9> */
.L_x_211:
[----:B------:R-:W-:Y:S05]  /*9e80*/  BSYNC B1 ;  /* 0x0000000000017941 */ /* 0x000fea0003800000 */
.L_x_210:
        /* <DEDUP_REMOVED lines=9> */
.L_x_213:
[----:B------:R-:W-:Y:S05]  /*9f20*/  BSYNC B1 ;  /* 0x0000000000017941 */ /* 0x000fea0003800000 */
.L_x_212:
        /* <DEDUP_REMOVED lines=9> */
.L_x_215:
[----:B------:R-:W-:Y:S05]  /*9fc0*/  BSYNC B1 ;  /* 0x0000000000017941 */ /* 0x000fea0003800000 */
.L_x_214:
        /* <DEDUP_REMOVED lines=10> */
.L_x_217:
[----:B------:R-:W-:Y:S05]  /*a070*/  BSYNC B1 ;  /* 0x0000000000017941 */ /* 0x000fea0003800000 */
.L_x_216:
        /* <DEDUP_REMOVED lines=10> */
.L_x_219:
[----:B------:R-:W-:Y:S05]  /*a120*/  BSYNC B1 ;  /* 0x0000000000017941 */ /* 0x000fea0003800000 */
.L_x_218:
        /* <DEDUP_REMOVED lines=9> */
.L_x_221:
[----:B------:R-:W-:Y:S05]  /*a1c0*/  BSYNC B1 ;  /* 0x0000000000017941 */ /* 0x000fea0003800000 */
.L_x_220:
        /* <DEDUP_REMOVED lines=9> */
.L_x_223:
[----:B------:R-:W-:Y:S05]  /*a260*/  BSYNC B1 ;  /* 0x0000000000017941 */ /* 0x000fea0003800000 */
.L_x_222:
        /* <DEDUP_REMOVED lines=10> */
.L_x_225:
[----:B------:R-:W-:Y:S05]  /*a310*/  BSYNC B1 ;  /* 0x0000000000017941 */ /* 0x000fea0003800000 */
.L_x_224:
        /* <DEDUP_REMOVED lines=10> */
.L_x_227:
[----:B------:R-:W-:Y:S05]  /*a3c0*/  BSYNC B1 ;  /* 0x0000000000017941 */ /* 0x000fea0003800000 */
.L_x_226:
        /* <DEDUP_REMOVED lines=9> */
.L_x_229:
[----:B------:R-:W-:Y:S05]  /*a460*/  BSYNC B1 ;  /* 0x0000000000017941 */ /* 0x000fea0003800000 */
.L_x_228:
        /* <DEDUP_REMOVED lines=9> */
.L_x_231:
[----:B------:R-:W-:Y:S05]  /*a500*/  BSYNC B1 ;  /* 0x0000000000017941 */ /* 0x000fea0003800000 */
.L_x_230:
        /* <DEDUP_REMOVED lines=9> */
.L_x_233:
[----:B------:R-:W-:Y:S05]  /*a5a0*/  BSYNC B1 ;  /* 0x0000000000017941 */ /* 0x000fea0003800000 */
.L_x_232:
        /* <DEDUP_REMOVED lines=9> */
.L_x_235:
[----:B------:R-:W-:Y:S05]  /*a640*/  BSYNC B1 ;  /* 0x0000000000017941 */ /* 0x000fea0003800000 */
.L_x_234:
        /* <DEDUP_REMOVED lines=9> */
.L_x_237:
[----:B------:R-:W-:Y:S05]  /*a6e0*/  BSYNC B1 ;  /* 0x0000000000017941 */ /* 0x000fea0003800000 */
.L_x_236:
        /* <DEDUP_REMOVED lines=9> */
.L_x_239:
[----:B------:R-:W-:Y:S05]  /*a780*/  BSYNC B1 ;  /* 0x0000000000017941 */ /* 0x000fea0003800000 */
.L_x_238:
        /* <DEDUP_REMOVED lines=9> */
.L_x_241:
[----:B------:R-:W-:Y:S05]  /*a820*/  BSYNC B1 ;  /* 0x0000000000017941 */ /* 0x000fea0003800000 */
.L_x_240:
        /* <DEDUP_REMOVED lines=9> */
.L_x_243:
[----:B------:R-:W-:Y:S05]  /*a8c0*/  BSYNC B1 ;  /* 0x0000000000017941 */ /* 0x000fea0003800000 */
.L_x_242:
        /* <DEDUP_REMOVED lines=9> */
.L_x_245:
[----:B------:R-:W-:Y:S05]  /*a960*/  BSYNC B1 ;  /* 0x0000000000017941 */ /* 0x000fea0003800000 */
.L_x_244:
        /* <DEDUP_REMOVED lines=9> */
.L_x_247:
[----:B------:R-:W-:Y:S05]  /*aa00*/  BSYNC B1 ;  /* 0x0000000000017941 */ /* 0x000fea0003800000 */
.L_x_246:
        /* <DEDUP_REMOVED lines=10> */
.L_x_249:
[----:B------:R-:W-:Y:S05]  /*aab0*/  BSYNC B1 ;  /* 0x0000000000017941 */ /* 0x000fea0003800000 */
.L_x_248:
        /* <DEDUP_REMOVED lines=10> */
.L_x_251:
[----:B------:R-:W-:Y:S05]  /*ab60*/  BSYNC B1 ;  /* 0x0000000000017941 */ /* 0x000fea0003800000 */
.L_x_250:
        /* <DEDUP_REMOVED lines=9> */
.L_x_253:
[----:B------:R-:W-:Y:S05]  /*ac00*/  BSYNC B1 ;  /* 0x0000000000017941 */ /* 0x000fea0003800000 */
.L_x_252:
        /* <DEDUP_REMOVED lines=9> */
.L_x_255:
[----:B------:R-:W-:Y:S05]  /*aca0*/  BSYNC B1 ;  /* 0x0000000000017941 */ /* 0x000fea0003800000 */
.L_x_254:
        /* <DEDUP_REMOVED lines=10> */
.L_x_257:
[----:B------:R-:W-:Y:S05]  /*ad50*/  BSYNC B1 ;  /* 0x0000000000017941 */ /* 0x000fea0003800000 */
.L_x_256:
        /* <DEDUP_REMOVED lines=10> */
.L_x_259:
[----:B------:R-:W-:Y:S05]  /*ae00*/  BSYNC B1 ;  /* 0x0000000000017941 */ /* 0x000fea0003800000 */
.L_x_258:
        /* <DEDUP_REMOVED lines=9> */
.L_x_261:
[----:B------:R-:W-:Y:S05]  /*aea0*/  BSYNC B1 ;  /* 0x0000000000017941 */ /* 0x000fea0003800000 */
.L_x_260:
        /* <DEDUP_REMOVED lines=9> */
.L_x_263:
[----:B------:R-:W-:Y:S05]  /*af40*/  BSYNC B1 ;  /* 0x0000000000017941 */ /* 0x000fea0003800000 */
.L_x_262:
        /* <DEDUP_REMOVED lines=9> */
.L_x_265:
[----:B------:R-:W-:Y:S05]  /*afe0*/  BSYNC B1 ;  /* 0x0000000000017941 */ /* 0x000fea0003800000 */
.L_x_264:
        /* <DEDUP_REMOVED lines=9> */
.L_x_267:
[----:B------:R-:W-:Y:S05]  /*b080*/  BSYNC B1 ;  /* 0x0000000000017941 */ /* 0x000fea0003800000 */
.L_x_266:
        /* <DEDUP_REMOVED lines=9> */
.L_x_269:
[----:B------:R-:W-:Y:S05]  /*b120*/  BSYNC B1 ;  /* 0x0000000000017941 */ /* 0x000fea0003800000 */
.L_x_268:
        /* <DEDUP_REMOVED lines=9> */
.L_x_271:
[----:B------:R-:W-:Y:S05]  /*b1c0*/  BSYNC B1 ;  /* 0x0000000000017941 */ /* 0x000fea0003800000 */
.L_x_270:
        /* <DEDUP_REMOVED lines=9> */
.L_x_273:
[----:B------:R-:W-:Y:S05]  /*b260*/  BSYNC B1 ;  /* 0x0000000000017941 */ /* 0x000fea0003800000 */
.L_x_272:
        /* <DEDUP_REMOVED lines=9> */
.L_x_275:
[----:B------:R-:W-:Y:S05]  /*b300*/  BSYNC B1 ;  /* 0x0000000000017941 */ /* 0x000fea0003800000 */
.L_x_274:
        /* <DEDUP_REMOVED lines=9> */
.L_x_277:
[----:B------:R-:W-:Y:S05]  /*b3a0*/  BSYNC B1 ;  /* 0x0000000000017941 */ /* 0x000fea0003800000 */
.L_x_276:
        /* <DEDUP_REMOVED lines=9> */
.L_x_279:
[----:B------:R-:W-:Y:S05]  /*b440*/  BSYNC B1 ;  /* 0x0000000000017941 */ /* 0x000fea0003800000 */
.L_x_278:
        /* <DEDUP_REMOVED lines=10> */
.L_x_281:
[----:B------:R-:W-:Y:S05]  /*b4f0*/  BSYNC B1 ;  /* 0x0000000000017941 */ /* 0x000fea0003800000 */
.L_x_280:
        /* <DEDUP_REMOVED lines=10> */
.L_x_283:
[----:B------:R-:W-:Y:S05]  /*b5a0*/  BSYNC B1 ;  /* 0x0000000000017941 */ /* 0x000fea0003800000 */
.L_x_282:
        /* <DEDUP_REMOVED lines=9> */
.L_x_285:
[----:B------:R-:W-:Y:S05]  /*b640*/  BSYNC B1 ;  /* 0x0000000000017941 */ /* 0x000fea0003800000 */
.L_x_284:
        /* <DEDUP_REMOVED lines=9> */
.L_x_287:
[----:B------:R-:W-:Y:S05]  /*b6e0*/  BSYNC B1 ;  /* 0x0000000000017941 */ /* 0x000fea0003800000 */
.L_x_286:
        /* <DEDUP_REMOVED lines=10> */
.L_x_289:
[----:B------:R-:W-:Y:S05]  /*b790*/  BSYNC B1 ;  /* 0x0000000000017941 */ /* 0x000fea0003800000 */
.L_x_288:
        /* <DEDUP_REMOVED lines=10> */
.L_x_291:
[----:B------:R-:W-:Y:S05]  /*b840*/  BSYNC B1 ;  /* 0x0000000000017941 */ /* 0x000fea0003800000 */
.L_x_290:
        /* <DEDUP_REMOVED lines=9> */
.L_x_293:
[----:B------:R-:W-:Y:S05]  /*b8e0*/  BSYNC B1 ;  /* 0x0000000000017941 */ /* 0x000fea0003800000 */
.L_x_292:
        /* <DEDUP_REMOVED lines=9> */
.L_x_295:
[----:B------:R-:W-:Y:S05]  /*b980*/  BSYNC B1 ;  /* 0x0000000000017941 */ /* 0x000fea0003800000 */
.L_x_294:
        /* <DEDUP_REMOVED lines=9> */
.L_x_297:
[----:B------:R-:W-:Y:S05]  /*ba20*/  BSYNC B1 ;  /* 0x0000000000017941 */ /* 0x000fea0003800000 */
.L_x_296:
        /* <DEDUP_REMOVED lines=9> */
.L_x_299:
[----:B------:R-:W-:Y:S05]  /*bac0*/  BSYNC B1 ;  /* 0x0000000000017941 */ /* 0x000fea0003800000 */
.L_x_298:
        /* <DEDUP_REMOVED lines=9> */
.L_x_301:
[----:B------:R-:W-:Y:S05]  /*bb60*/  BSYNC B1 ;  /* 0x0000000000017941 */ /* 0x000fea0003800000 */
.L_x_300:
        /* <DEDUP_REMOVED lines=9> */
.L_x_303:
[----:B------:R-:W-:Y:S05]  /*bc00*/  BSYNC B1 ;  /* 0x0000000000017941 */ /* 0x000fea0003800000 */
.L_x_302:
        /* <DEDUP_REMOVED lines=9> */
.L_x_305:
[----:B------:R-:W-:Y:S05]  /*bca0*/  BSYNC B1 ;  /* 0x0000000000017941 */ /* 0x000fea0003800000 */
.L_x_304:
        /* <DEDUP_REMOVED lines=9> */
.L_x_307:
[----:B------:R-:W-:Y:S05]  /*bd40*/  BSYNC B1 ;  /* 0x0000000000017941 */ /* 0x000fea0003800000 */
.L_x_306:
        /* <DEDUP_REMOVED lines=9> */
.L_x_309:
[----:B------:R-:W-:Y:S05]  /*bde0*/  BSYNC B1 ;  /* 0x0000000000017941 */ /* 0x000fea0003800000 */
.L_x_308:
        /* <DEDUP_REMOVED lines=9> */
.L_x_311:
[----:B------:R-:W-:Y:S05]  /*be80*/  BSYNC B1 ;  /* 0x0000000000017941 */ /* 0x000fea0003800000 */
.L_x_310:
        /* <DEDUP_REMOVED lines=10> */
.L_x_313:
[----:B------:R-:W-:Y:S05]  /*bf30*/  BSYNC B1 ;  /* 0x0000000000017941 */ /* 0x000fea0003800000 */
.L_x_312:
        /* <DEDUP_REMOVED lines=10> */
.L_x_315:
[----:B------:R-:W-:Y:S05]  /*bfe0*/  BSYNC B1 ;  /* 0x0000000000017941 */ /* 0x000fea0003800000 */
.L_x_314:
        /* <DEDUP_REMOVED lines=9> */
.L_x_317:
[----:B------:R-:W-:Y:S05]  /*c080*/  BSYNC B1 ;  /* 0x0000000000017941 */ /* 0x000fea0003800000 */
.L_x_316:
        /* <DEDUP_REMOVED lines=9> */
.L_x_319:
[----:B------:R-:W-:Y:S05]  /*c120*/  BSYNC B1 ;  /* 0x0000000000017941 */ /* 0x000fea0003800000 */
.L_x_318:
        /* <DEDUP_REMOVED lines=10> */
.L_x_321:
[----:B------:R-:W-:Y:S05]  /*c1d0*/  BSYNC B1 ;  /* 0x0000000000017941 */ /* 0x000fea0003800000 */
.L_x_320:
        /* <DEDUP_REMOVED lines=10> */
.L_x_323:
[----:B------:R-:W-:Y:S05]  /*c280*/  BSYNC B1 ;  /* 0x0000000000017941 */ /* 0x000fea0003800000 */
.L_x_322:
        /* <DEDUP_REMOVED lines=9> */
.L_x_325:
[----:B------:R-:W-:Y:S05]  /*c320*/  BSYNC B1 ;  /* 0x0000000000017941 */ /* 0x000fea0003800000 */
.L_x_324:
        /* <DEDUP_REMOVED lines=9> */
.L_x_327:
[----:B------:R-:W-:Y:S05]  /*c3c0*/  BSYNC B1 ;  /* 0x0000000000017941 */ /* 0x000fea0003800000 */
.L_x_326:
        /* <DEDUP_REMOVED lines=9> */
.L_x_329:
[----:B------:R-:W-:Y:S05]  /*c460*/  BSYNC B1 ;  /* 0x0000000000017941 */ /* 0x000fea0003800000 */
.L_x_328:
        /* <DEDUP_REMOVED lines=9> */
.L_x_331:
[----:B------:R-:W-:Y:S05]  /*c500*/  BSYNC B1 ;  /* 0x0000000000017941 */ /* 0x000fea0003800000 */
.L_x_330:
        /* <DEDUP_REMOVED lines=9> */
.L_x_333:
[----:B------:R-:W-:Y:S05]  /*c5a0*/  BSYNC B1 ;  /* 0x0000000000017941 */ /* 0x000fea0003800000 */
.L_x_332:
        /* <DEDUP_REMOVED lines=9> */
.L_x_335:
[----:B------:R-:W-:Y:S05]  /*c640*/  BSYNC B1 ;  /* 0x0000000000017941 */ /* 0x000fea0003800000 */
.L_x_334:
        /* <DEDUP_REMOVED lines=9> */
.L_x_337:
[----:B------:R-:W-:Y:S05]  /*c6e0*/  BSYNC B1 ;  /* 0x0000000000017941 */ /* 0x000fea0003800000 */
.L_x_336:
        /* <DEDUP_REMOVED lines=9> */
.L_x_339:
[----:B------:R-:W-:Y:S05]  /*c780*/  BSYNC B1 ;  /* 0x0000000000017941 */ /* 0x000fea0003800000 */
.L_x_338:
        /* <DEDUP_REMOVED lines=9> */
.L_x_341:
[----:B------:R-:W-:Y:S05]  /*c820*/  BSYNC B1 ;  /* 0x0000000000017941 */ /* 0x000fea0003800000 */
.L_x_340:
        /* <DEDUP_REMOVED lines=9> */
.L_x_343:
[----:B------:R-:W-:Y:S05]  /*c8c0*/  BSYNC B1 ;  /* 0x0000000000017941 */ /* 0x000fea0003800000 */
.L_x_342:
        /* <DEDUP_REMOVED lines=10> */
.L_x_345:
[----:B------:R-:W-:Y:S05]  /*c970*/  BSYNC B1 ;  /* 0x0000000000017941 */ /* 0x000fea0003800000 */
.L_x_344:
        /* <DEDUP_REMOVED lines=10> */
.L_x_347:
[----:B------:R-:W-:Y:S05]  /*ca20*/  BSYNC B1 ;  /* 0x0000000000017941 */ /* 0x000fea0003800000 */
.L_x_346:
        /* <DEDUP_REMOVED lines=9> */
.L_x_349:
[----:B------:R-:W-:Y:S05]  /*cac0*/  BSYNC B1 ;  /* 0x0000000000017941 */ /* 0x000fea0003800000 */
.L_x_348:
        /* <DEDUP_REMOVED lines=9> */
.L_x_351:
[----:B------:R-:W-:Y:S05]  /*cb60*/  BSYNC B1 ;  /* 0x0000000000017941 */ /* 0x000fea0003800000 */
.L_x_350:
        /* <DEDUP_REMOVED lines=10> */
.L_x_353:
[----:B------:R-:W-:Y:S05]  /*cc10*/  BSYNC B1 ;  /* 0x0000000000017941 */ /* 0x000fea0003800000 */
.L_x_352:
        /* <DEDUP_REMOVED lines=10> */
.L_x_355:
[----:B------:R-:W-:Y:S05]  /*ccc0*/  BSYNC B1 ;  /* 0x0000000000017941 */ /* 0x000fea0003800000 */
.L_x_354:
        /* <DEDUP_REMOVED lines=9> */
.L_x_357:
[----:B------:R-:W-:Y:S05]  /*cd60*/  BSYNC B1 ;  /* 0x0000000000017941 */ /* 0x000fea0003800000 */
.L_x_356:
        /* <DEDUP_REMOVED lines=9> */
.L_x_359:
[----:B------:R-:W-:Y:S05]  /*ce00*/  BSYNC B1 ;  /* 0x0000000000017941 */ /* 0x000fea0003800000 */
.L_x_358:
        /* <DEDUP_REMOVED lines=9> */
.L_x_361:
[----:B------:R-:W-:Y:S05]  /*cea0*/  BSYNC B1 ;  /* 0x0000000000017941 */ /* 0x000fea0003800000 */
.L_x_360:
        /* <DEDUP_REMOVED lines=9> */
.L_x_363:
[----:B------:R-:W-:Y:S05]  /*cf40*/  BSYNC B1 ;  /* 0x0000000000017941 */ /* 0x000fea0003800000 */
.L_x_362:
        /* <DEDUP_REMOVED lines=9> */
.L_x_365:
[----:B------:R-:W-:Y:S05]  /*cfe0*/  BSYNC B1 ;  /* 0x0000000000017941 */ /* 0x000fea0003800000 */
.L_x_364:
        /* <DEDUP_REMOVED lines=9> */
.L_x_367:
[----:B------:R-:W-:Y:S05]  /*d080*/  BSYNC B1 ;  /* 0x0000000000017941 */ /* 0x000fea0003800000 */
.L_x_366:
        /* <DEDUP_REMOVED lines=9> */
.L_x_369:
[----:B------:R-:W-:Y:S05]  /*d120*/  BSYNC B1 ;  /* 0x0000000000017941 */ /* 0x000fea0003800000 */
.L_x_368:
        /* <DEDUP_REMOVED lines=9> */
.L_x_371:
[----:B------:R-:W-:Y:S05]  /*d1c0*/  BSYNC B1 ;  /* 0x0000000000017941 */ /* 0x000fea0003800000 */
.L_x_370:
        /* <DEDUP_REMOVED lines=9> */
.L_x_373:
[----:B------:R-:W-:Y:S05]  /*d260*/  BSYNC B1 ;  /* 0x0000000000017941 */ /* 0x000fea0003800000 */
.L_x_372:
        /* <DEDUP_REMOVED lines=9> */
.L_x_375:
[----:B------:R-:W-:Y:S05]  /*d300*/  BSYNC B1 ;  /* 0x0000000000017941 */ /* 0x000fea0003800000 */
.L_x_374:
[----:B------:R-:W-:Y:S05]  /*d310*/  @!P0 BRA `(.L_x_376) ;  /* 0x0000003000088947 */ /* 0x000fea0003800000 */
[----:B-----5:R-:W-:-:S05]  /*d320*/  HADD2.F32 R10, -RZ, R10.H0_H0 ;  /* 0x2000000aff0a7230 */ /* 0x020fca0000004100 */
[----:B------:R-:W-:-:S04]  /*d330*/  FMUL R10, R10, R23 ;  /* 0x000000170a0a7220 */ /* 0x000fc80000400000 */
[----:B------:R-:W-:-:S05]  /*d340*/  FFMA R10, R31, R200, R10 ;  /* 0x000000c81f0a7223 */ /* 0x000fca000000000a */
[----:B------:R-:W-:-:S05]  /*d350*/  F2FP.F16.F32.PACK_AB R10, RZ, R10 ;  /* 0x0000000aff0a723e */ /* 0x000fca00000000ff */
[----:B------:R0:W-:Y:S01]  /*d360*/  STG.E.U16 desc[UR54][R6.64+0x152], R10 ;  /* 0x0001520a06007986 */ /* 0x0001e2000c101536 */
[----:B------:R-:W-:Y:S05]  /*d370*/  BRA `(.L_x_376) ;  /* 0x0000002c00f07947 */ /* 0x000fea0003800000 */
.L_x_29:
[----:B------:R-:W-:Y:S01]  /*d380*/  ULDC.64 UR4, c[0x0][0x5c0] ;  /* 0x0001700000047ab9 */ /* 0x000fe20000000a00 */
[-C--:B------:R-:W-:Y:S01]  /*d390*/  FMUL R192, R192, R200.reuse ;  /* 0x000000c8c0c07220 */ /* 0x080fe20000400000 */
[----:B------:R-:W-:Y:S01]  /*d3a0*/  LEA R4, P2, R12, UR4, 0x1 ;  /* 0x000000040c047c11 */ /* 0x000fe2000f8408ff */
[----:B------:R-:W-:Y:S01]  /*d3b0*/  IMAD.SHL.U32 R11, R206, 0x10, RZ ;  /* 0x00000010ce0b7824 */ /* 0x000fe200078e00ff */
[----:B------:R-:W-:Y:S01]  /*d3c0*/  ISETP.GT.AND P3, PT, R3, 0x1, PT ;  /* 0x000000010300780c */ /* 0x000fe20003f64270 */
[----:B------:R-:W-:Y:S01]  /*d3d0*/  FMUL R193, R193, R200 ;  /* 0x000000c8c1c17220 */ /* 0x000fe20000400000 */
[----:B------:R-:W-:Y:S01]  /*d3e0*/  F2FP.F16.F32.PACK_AB R192, RZ, R192 ;  /* 0x000000c0ffc0723e */ /* 0x000fe200000000ff */
[-C--:B------:R-:W-:Y:S01]  /*d3f0*/  FMUL R195, R195, R200.reuse ;  /* 0x000000c8c3c37220 */ /* 0x080fe20000400000 */
[----:B------:R-:W-:Y:S01]  /*d400*/  LEA.HI.X R5, R12, UR5, R201, 0x1, P2 ;  /* 0x000000050c057c11 */ /* 0x000fe200090f0cc9 */
[-C--:B------:R-:W-:Y:S01]  /*d410*/  FMUL R194, R194, R200.reuse ;  /* 0x000000c8c2c27220 */ /* 0x080fe20000400000 */
[----:B------:R-:W-:Y:S01]  /*d420*/  ISETP.GT.AND P2, PT, R0, RZ, P3 ;  /* 0x000000ff0000720c */ /* 0x000fe20001f44270 */
[-C--:B------:R-:W-:Y:S01]  /*d430*/  FMUL R197, R197, R200.reuse ;  /* 0x000000c8c5c57220 */ /* 0x080fe20000400000 */
[----:B------:R-:W-:Y:S01]  /*d440*/  SHF.L.U64.HI R9, R206, 0x4, R207 ;  /* 0x00000004ce097819 */ /* 0x000fe200000102cf */
[----:B------:R-:W-:Y:S01]  /*d450*/  @P1 STG.E.U16 desc[UR54][R4.64], R192 ;  /* 0x000000c004001986 */ /* 0x000fe2000c101536 */
[----:B------:R-:W-:Y:S01]  /*d460*/  ISETP.GT.AND P1, PT, R0, 0x8, P3 ;  /* 0x000000080000780c */ /* 0x000fe20001f24270 */
[----:B------:R-:W-:Y:S01]  /*d470*/  FMUL R196, R196, R200 ;  /* 0x000000c8c4c47220 */ /* 0x000fe20000400000 */
[----:B------:R-:W-:Y:S01]  /*d480*/  IADD3 R6, P4, R11, R4, RZ ;  /* 0x000000040b067210 */ /* 0x000fe20007f9e0ff */
[-C--:B------:R-:W-:Y:S01]  /*d490*/  FMUL R199, R199, R200.reuse ;  /* 0x000000c8c7c77220 */ /* 0x080fe20000400000 */
[----:B------:R-:W-:Y:S01]  /*d4a0*/  ISETP.GT.AND P5, PT, R0, 0x8, P0 ;  /* 0x000000080000780c */ /* 0x000fe200007a4270 */
[-C--:B------:R-:W-:Y:S01]  /*d4b0*/  FMUL R198, R198, R200.reuse ;  /* 0x000000c8c6c67220 */ /* 0x080fe20000400000 */
[----:B------:R-:W-:Y:S01]  /*d4c0*/  F2FP.F16.F32.PACK_AB R193, RZ, R193 ;  /* 0x000000c1ffc1723e */ /* 0x000fe200000000ff */
[----:B------:R-:W-:Y:S01]  /*d4d0*/  IMAD.X R7, R9, 0x1, R5, P4 ;  /* 0x0000000109077824 */ /* 0x000fe200020e0605 */
[----:B------:R-:W-:Y:S01]  /*d4e0*/  F2FP.F16.F32.PACK_AB R195, RZ, R195 ;  /* 0x000000c3ffc3723e */ /* 0x000fe200000000ff */
[----:B------:R-:W-:Y:S01]  /*d4f0*/  FMUL R184, R184, R200 ;  /* 0x000000c8b8b87220 */ /* 0x000fe20000400000 */
[----:B------:R-:W-:Y:S01]  /*d500*/  F2FP.F16.F32.PACK_AB R194, RZ, R194 ;  /* 0x000000c2ffc2723e */ /* 0x000fe200000000ff */
[----:B------:R-:W-:Y:S01]  /*d510*/  @P2 STG.E.U16 desc[UR54][R4.64+0x2], R193 ;  /* 0x000002c104002986 */ /* 0x000fe2000c101536 */
[----:B------:R-:W-:Y:S01]  /*d520*/  ISETP.GT.AND P2, PT, R3, 0x8, PT ;  /* 0x000000080300780c */ /* 0x000fe20003f44270 */
[----:B------:R-:W-:Y:S01]  /*d530*/  FMUL R185, R185, R200 ;  /* 0x000000c8b9b97220 */ /* 0x000fe20000400000 */
[----:B------:R-:W-:Y:S01]  /*d540*/  F2FP.F16.F32.PACK_AB R197, RZ, R197 ;  /* 0x000000c5ffc5723e */ /* 0x000fe200000000ff */
[----:B------:R-:W-:Y:S01]  /*d550*/  @P1 STG.E.U16 desc[UR54][R6.64+0x2], R195 ;  /* 0x000002c306001986 */ /* 0x000fe2000c101536 */
[----:B------:R-:W-:Y:S01]  /*d560*/  ISETP.GT.AND P1, PT, R3, 0x9, PT ;  /* 0x000000090300780c */ /* 0x000fe20003f24270 */
[----:B------:R-:W-:Y:S01]  /*d570*/  IMAD R207, R207, 0xf0, RZ ;  /* 0x000000f0cfcf7824 */ /* 0x000fe200078e02ff */
[----:B------:R-:W-:Y:S01]  /*d580*/  F2FP.F16.F32.PACK_AB R196, RZ, R196 ;  /* 0x000000c4ffc4723e */ /* 0x000fe200000000ff */
[----:B------:R-:W-:Y:S01]  /*d590*/  @P5 STG.E.U16 desc[UR54][R6.64], R194 ;  /* 0x000000c206005986 */ /* 0x000fe2000c101536 */
[----:B------:R-:W-:Y:S01]  /*d5a0*/  ISETP.GT.AND P4, PT, R0, RZ, P1 ;  /* 0x000000ff0000720c */ /* 0x000fe20000f84270 */
[----:B------:R-:W-:Y:S01]  /*d5b0*/  IMAD.WIDE.U32 R14, R206, 0xf0, R6 ;  /* 0x000000f0ce0e7825 */ /* 0x000fe200078e0006 */
[----:B------:R-:W-:-:S03]  /*d5c0*/  ISETP.GT.AND P5, PT, R0, RZ, P2 ;  /* 0x000000ff0000720c */ /* 0x000fc600017a4270 */
[----:B------:R-:W-:Y:S01]  /*d5d0*/  FMUL R186, R186, R200 ;  /* 0x000000c8baba7220 */ /* 0x000fe20000400000 */
[----:B------:R-:W-:Y:S01]  /*d5e0*/  F2FP.F16.F32.PACK_AB R199, RZ, R199 ;  /* 0x000000c7ffc7723e */ /* 0x000fe200000000ff */
[----:B------:R-:W-:Y:S01]  /*d5f0*/  IMAD.IADD R15, R207, 0x1, R15 ;  /* 0x00000001cf0f7824 */ /* 0x000fe200078e020f */
[----:B------:R-:W-:Y:S01]  /*d600*/  F2FP.F16.F32.PACK_AB R198, RZ, R198 ;  /* 0x000000c6ffc6723e */ /* 0x000fe200000000ff */
[----:B------:R-:W-:Y:S01]  /*d610*/  FMUL R187, R187, R200 ;  /* 0x000000c8bbbb7220 */ /* 0x000fe20000400000 */
[----:B------:R-:W-:Y:S01]  /*d620*/  F2FP.F16.F32.PACK_AB R184, RZ, R184 ;  /* 0x000000b8ffb8723e */ /* 0x000fe200000000ff */
[-C--:B------:R-:W-:Y:S01]  /*d630*/  FMUL R188, R188, R200.reuse ;  /* 0x000000c8bcbc7220 */ /* 0x080fe20000400000 */
[----:B------:R-:W-:Y:S01]  /*d640*/  F2FP.F16.F32.PACK_AB R185, RZ, R185 ;  /* 0x000000b9ffb9723e */ /* 0x000fe200000000ff */
[----:B------:R-:W-:Y:S01]  /*d650*/  FMUL R189, R189, R200 ;  /* 0x000000c8bdbd7220 */ /* 0x000fe20000400000 */
[----:B------:R-:W-:Y:S01]  /*d660*/  F2FP.F16.F32.PACK_AB R186, RZ, R186 ;  /* 0x000000baffba723e */ /* 0x000fe200000000ff */
[----:B------:R-:W-:Y:S01]  /*d670*/  @P4 STG.E.U16 desc[UR54][R4.64+0x12], R197 ;  /* 0x000012c504004986 */ /* 0x000fe2000c101536 */
[----:B------:R-:W-:Y:S01]  /*d680*/  ISETP.GT.AND P4, PT, R0, 0x8, P1 ;  /* 0x000000080000780c */ /* 0x000fe20000f84270 */
[-C--:B------:R-:W-:Y:S01]  /*d690*/  FMUL R190, R190, R200.reuse ;  /* 0x000000c8bebe7220 */ /* 0x080fe20000400000 */
[----:B------:R-:W-:Y:S01]  /*d6a0*/  F2FP.F16.F32.PACK_AB R187, RZ, R187 ;  /* 0x000000bbffbb723e */ /* 0x000fe200000000ff */
[----:B------:R-:W-:Y:S01]  /*d6b0*/  @P5 STG.E.U16 desc[UR54][R4.64+0x10], R196 ;  /* 0x000010c404005986 */ /* 0x000fe2000c101536 */
[----:B------:R-:W-:Y:S01]  /*d6c0*/  ISETP.GT.AND P5, PT, R0, 0x8, P2 ;  /* 0x000000080000780c */ /* 0x000fe200017a4270 */
[----:B------:R-:W-:Y:S01]  /*d6d0*/  FMUL R191, R191, R200 ;  /* 0x000000c8bfbf7220 */ /* 0x000fe20000400000 */
[----:B------:R-:W-:Y:S01]  /*d6e0*/  F2FP.F16.F32.PACK_AB R188, RZ, R188 ;  /* 0x000000bcffbc723e */ /* 0x000fe200000000ff */
[-C--:B------:R-:W-:Y:S01]  /*d6f0*/  FMUL R177, R177, R200.reuse ;  /* 0x000000c8b1b17220 */ /* 0x080fe20000400000 */
[----:B------:R-:W-:Y:S01]  /*d700*/  F2FP.F16.F32.PACK_AB R189, RZ, R189 ;  /* 0x000000bdffbd723e */ /* 0x000fe200000000ff */
[----:B------:R-:W-:Y:S01]  /*d710*/  FMUL R176, R176, R200 ;  /* 0x000000c8b0b07220 */ /* 0x000fe20000400000 */
[----:B------:R-:W-:Y:S01]  /*d720*/  F2FP.F16.F32.PACK_AB R190, RZ, R190 ;  /* 0x000000beffbe723e */ /* 0x000fe200000000ff */
[-C--:B------:R-:W-:Y:S01]  /*d730*/  FMUL R178, R178, R200.reuse ;  /* 0x000000c8b2b27220 */ /* 0x080fe20000400000 */
[----:B------:R-:W-:Y:S01]  /*d740*/  F2FP.F16.F32.PACK_AB R191, RZ, R191 ;  /* 0x000000bfffbf723e */ /* 0x000fe200000000ff */
[----:B------:R-:W-:Y:S01]  /*d750*/  @P4 STG.E.U16 desc[UR54][R6.64+0x12], R199 ;  /* 0x000012c706004986 */ /* 0x000fe2000c101536 */
[C---:B------:R-:W-:Y:S01]  /*d760*/  ISETP.GT.AND P4, PT, R0.reuse, 0x80, P0 ;  /* 0x000000800000780c */ /* 0x040fe20000784270 */
[-C--:B------:R-:W-:Y:S01]  /*d770*/  FMUL R179, R179, R200.reuse ;  /* 0x000000c8b3b37220 */ /* 0x080fe20000400000 */
[C---:B------:R-:W-:Y:S01]  /*d780*/  ISETP.GT.AND P0, PT, R0.reuse, 0x88, P0 ;  /* 0x000000880000780c */ /* 0x040fe20000704270 */
[----:B------:R-:W-:Y:S01]  /*d790*/  @P5 STG.E.U16 desc[UR54][R6.64+0x10], R198 ;  /* 0x000010c606005986 */ /* 0x000fe2000c101536 */
[----:B------:R-:W-:Y:S01]  /*d7a0*/  ISETP.GT.AND P5, PT, R0, 0x80, P3 ;  /* 0x000000800000780c */ /* 0x000fe20001fa4270 */
[-C--:B------:R-:W-:Y:S01]  /*d7b0*/  FMUL R180, R180, R200.reuse ;  /* 0x000000c8b4b47220 */ /* 0x080fe20000400000 */
[----:B------:R-:W-:Y:S01]  /*d7c0*/  ISETP.GT.AND P3, PT, R0, 0x88, P3 ;  /* 0x000000880000780c */ /* 0x000fe20001f64270 */
[-C--:B------:R-:W-:Y:S01]  /*d7d0*/  FMUL R181, R181, R200.reuse ;  /* 0x000000c8b5b57220 */ /* 0x080fe20000400000 */
[----:B------:R-:W-:Y:S01]  /*d7e0*/  F2FP.F16.F32.PACK_AB R177, RZ, R177 ;  /* 0x000000b1ffb1723e */ /* 0x000fe200000000ff */
[----:B------:R-:W-:Y:S01]  /*d7f0*/  FMUL R182, R182, R200 ;  /* 0x000000c8b6b67220 */ /* 0x000fe20000400000 */
[----:B------:R-:W-:Y:S01]  /*d800*/  F2FP.F16.F32.PACK_AB R176, RZ, R176 ;  /* 0x000000b0ffb0723e */ /* 0x000fe200000000ff */
[----:B------:R-:W-:Y:S01]  /*d810*/  FMUL R183, R183, R200 ;  /* 0x000000c8b7b77220 */ /* 0x000fe20000400000 */
[----:B------:R-:W-:Y:S01]  /*d820*/  F2FP.F16.F32.PACK_AB R178, RZ, R178 ;  /* 0x000000b2ffb2723e */ /* 0x000fe200000000ff */
[----:B------:R-:W-:Y:S01]  /*d830*/  @P4 STG.E.U16 desc[UR54][R14.64], R184 ;  /* 0x000000b80e004986 */ /* 0x000fe2000c101536 */
[----:B------:R-:W-:Y:S01]  /*d840*/  IADD3 R12, P4, R11, R14, RZ ;  /* 0x0000000e0b0c7210 */ /* 0x000fe20007f9e0ff */
[-C--:B------:R-:W-:Y:S01]  /*d850*/  FMUL R168, R168, R200.reuse ;  /* 0x000000c8a8a87220 */ /* 0x080fe20000400000 */
[----:B------:R-:W-:Y:S01]  /*d860*/  F2FP.F16.F32.PACK_AB R179, RZ, R179 ;  /* 0x000000b3ffb3723e */ /* 0x000fe200000000ff */
[----:B------:R-:W-:Y:S01]  /*d870*/  @P5 STG.E.U16 desc[UR54][R14.64+0x2], R185 ;  /* 0x000002b90e005986 */ /* 0x000fe2000c101536 */
[C---:B------:R-:W-:Y:S01]  /*d880*/  ISETP.GT.AND P5, PT, R0.reuse, 0x80, P2 ;  /* 0x000000800000780c */ /* 0x040fe200017a4270 */
[--C-:B------:R-:W-:Y:S01]  /*d890*/  IMAD.X R13, R9, 0x1, R15.reuse, P4 ;  /* 0x00000001090d7824 */ /* 0x100fe200020e060f */
[C---:B------:R-:W-:Y:S01]  /*d8a0*/  ISETP.GT.AND P4, PT, R0.reuse, 0x80, P1 ;  /* 0x000000800000780c */ /* 0x040fe20000f84270 */
[-C--:B------:R-:W-:Y:S01]  /*d8b0*/  FMUL R169, R169, R200.reuse ;  /* 0x000000c8a9a97220 */ /* 0x080fe20000400000 */
[----:B------:R-:W-:Y:S01]  /*d8c0*/  ISETP.GT.AND P1, PT, R0, 0x88, P1 ;  /* 0x000000880000780c */ /* 0x000fe20000f24270 */
[-C--:B------:R-:W-:Y:S01]  /*d8d0*/  FMUL R170, R170, R200.reuse ;  /* 0x000000c8aaaa7220 */ /* 0x080fe20000400000 */
[----:B------:R-:W-:Y:S01]  /*d8e0*/  @P0 STG.E.U16 desc[UR54][R12.64], R186 ;  /* 0x000000ba0c000986 */ /* 0x000fe2000c101536 */
[----:B------:R-:W-:Y:S01]  /*d8f0*/  ISETP.GT.AND P0, PT, R3, 0x11, PT ;  /* 0x000000110300780c */ /* 0x000fe20003f04270 */
[----:B------:R-:W-:Y:S01]  /*d900*/  FMUL R171, R171, R200 ;  /* 0x000000c8abab7220 */ /* 0x000fe20000400000 */
[----:B------:R-:W-:Y:S01]  /*d910*/  F2FP.F16.F32.PACK_AB R180, RZ, R180 ;  /* 0x000000b4ffb4723e */ /* 0x000fe200000000ff */
[----:B------:R-:W-:Y:S01]  /*d920*/  @P3 STG.E.U16 desc[UR54][R12.64+0x2], R187 ;  /* 0x000002bb0c003986 */ /* 0x000fe2000c101536 */
[----:B------:R-:W-:Y:S01]  /*d930*/  ISETP.GT.AND P3, PT, R0, 0x88, P2 ;  /* 0x000000880000780c */ /* 0x000fe20001764270 */
[-C--:B------:R-:W-:Y:S01]  /*d940*/  FMUL R172, R172, R200.reuse ;  /* 0x000000c8acac7220 */ /* 0x080fe20000400000 */
[----:B------:R-:W-:Y:S01]  /*d950*/  @P5 IMAD.MOV.U32 R20, RZ, RZ, R14 ;  /* 0x000000ffff145224 */ /* 0x000fe200078e000e */
[----:B------:R-:W-:Y:S01]  /*d960*/  ISETP.GT.AND P2, PT, R3, 0x10, PT ;  /* 0x000000100300780c */ /* 0x000fe20003f44270 */
[----:B------:R-:W-:Y:S01]  /*d970*/  @P5 IMAD.MOV.U32 R21, RZ, RZ, R15 ;  /* 0x000000ffff155224 */ /* 0x000fe200078e000f */
[----:B------:R-:W-:Y:S01]  /*d980*/  F2FP.F16.F32.PACK_AB R181, RZ, R181 ;  /* 0x000000b5ffb5723e */ /* 0x000fe200000000ff */
[----:B------:R-:W-:Y:S01]  /*d990*/  FMUL R173, R173, R200 ;  /* 0x000000c8adad7220 */ /* 0x000fe20000400000 */
[----:B------:R-:W-:Y:S01]  /*d9a0*/  F2FP.F16.F32.PACK_AB R182, RZ, R182 ;  /* 0x000000b6ffb6723e */ /* 0x000fe200000000ff */
[-C--:B------:R-:W-:Y:S01]  /*d9b0*/  FMUL R175, R175, R200.reuse ;  /* 0x000000c8afaf7220 */ /* 0x080fe20000400000 */
[----:B------:R-:W-:Y:S01]  /*d9c0*/  @P5 STG.E.U16 desc[UR54][R20.64+0x10], R188 ;  /* 0x000010bc14005986 */ /* 0x000fe2000c101536 */
[----:B------:R-:W-:Y:S01]  /*d9d0*/  ISETP.GT.AND P5, PT, R0, RZ, P0 ;  /* 0x000000ff0000720c */ /* 0x000fe200007a4270 */
[-C--:B------:R-:W-:Y:S01]  /*d9e0*/  FMUL R174, R174, R200.reuse ;  /* 0x000000c8aeae7220 */ /* 0x080fe20000400000 */
[----:B------:R-:W-:Y:S01]  /*d9f0*/  F2FP.F16.F32.PACK_AB R183, RZ, R183 ;  /* 0x000000b7ffb7723e */ /* 0x000fe200000000ff */
[----:B------:R-:W-:Y:S01]  /*da00*/  @P4 STG.E.U16 desc[UR54][R14.64+0x12], R189 ;  /* 0x000012bd0e004986 */ /* 0x000fe2000c101536 */
[----:B------:R-:W-:Y:S01]  /*da10*/  ISETP.GT.AND P4, PT, R0, RZ, P2 ;  /* 0x000000ff0000720c */ /* 0x000fe20001784270 */
[----:B------:R-:W-:Y:S01]  /*da20*/  FMUL R160, R160, R200 ;  /* 0x000000c8a0a07220 */ /* 0x000fe20000400000 */
[----:B------:R-:W-:Y:S01]  /*da30*/  F2FP.F16.F32.PACK_AB R168, RZ, R168 ;  /* 0x000000a8ffa8723e */ /* 0x000fe200000000ff */
[----:B------:R-:W-:Y:S01]  /*da40*/  @P3 STG.E.U16 desc[UR54][R12.64+0x10], R190 ;  /* 0x000010be0c003986 */ /* 0x000fe2000c101536 */
[C---:B------:R-:W-:Y:S01]  /*da50*/  ISETP.GT.AND P3, PT, R0.reuse, 0x8, P2 ;  /* 0x000000080000780c */ /* 0x040fe20001764270 */
[-C--:B------:R-:W-:Y:S01]  /*da60*/  FMUL R161, R161, R200.reuse ;  /* 0x000000c8a1a17220 */ /* 0x080fe20000400000 */
[----:B------:R-:W-:Y:S01]  /*da70*/  F2FP.F16.F32.PACK_AB R169, RZ, R169 ;  /* 0x000000a9ffa9723e */ /* 0x000fe200000000ff */
[----:B------:R0:W-:Y:S01]  /*da80*/  @P1 STG.E.U16 desc[UR54][R12.64+0x12], R191 ;  /* 0x000012bf0c001986 */ /* 0x0001e2000c101536 */
[----:B------:R-:W-:Y:S01]  /*da90*/  ISETP.GT.AND P1, PT, R3, 0x18, PT ;  /* 0x000000180300780c */ /* 0x000fe20003f24270 */
[----:B------:R-:W-:Y:S01]  /*daa0*/  FMUL R163, R163, R200 ;  /* 0x000000c8a3a37220 */ /* 0x000fe20000400000 */
[----:B------:R-:W-:Y:S01]  /*dab0*/  F2FP.F16.F32.PACK_AB R170, RZ, R170 ;  /* 0x000000aaffaa723e */ /* 0x000fe200000000ff */
[----:B------:R1:W-:Y:S01]  /*dac0*/  @P5 STG.E.U16 desc[UR54][R4.64+0x22], R177 ;  /* 0x000022b104005986 */ /* 0x0003e2000c101536 */
[----:B------:R-:W-:Y:S01]  /*dad0*/  ISETP.GT.AND P5, PT, R0, 0x8, P0 ;  /* 0x000000080000780c */ /* 0x000fe200007a4270 */
[-C--:B------:R-:W-:Y:S01]  /*dae0*/  FMUL R162, R162, R200.reuse ;  /* 0x000000c8a2a27220 */ /* 0x080fe20000400000 */
[----:B------:R-:W-:Y:S01]  /*daf0*/  F2FP.F16.F32.PACK_AB R171, RZ, R171 ;  /* 0x000000abffab723e */ /* 0x000fe200000000ff */
[----:B------:R1:W-:Y:S01]  /*db00*/  @P4 STG.E.U16 desc[UR54][R4.64+0x20], R176 ;  /* 0x000020b004004986 */ /* 0x0003e2000c101536 */
[----:B------:R-:W-:Y:S01]  /*db10*/  ISETP.GT.AND P4, PT, R0, RZ, P1 ;  /* 0x000000ff0000720c */ /* 0x000fe20000f84270 */
[----:B------:R-:W-:Y:S01]  /*db20*/  FMUL R164, R164, R200 ;  /* 0x000000c8a4a47220 */ /* 0x000fe20000400000 */
[----:B------:R-:W-:Y:S01]  /*db30*/  F2FP.F16.F32.PACK_AB R172, RZ, R172 ;  /* 0x000000acffac723e */ /* 0x000fe200000000ff */
[----:B------:R1:W-:Y:S01]  /*db40*/  @P3 STG.E.U16 desc[UR54][R6.64+0x20], R178 ;  /* 0x000020b206003986 */ /* 0x0003e2000c101536 */
[----:B------:R-:W-:Y:S01]  /*db50*/  ISETP.GT.AND P3, PT, R3, 0x19, PT ;  /* 0x000000190300780c */ /* 0x000fe20003f64270 */
[----:B0-----:R-:W-:Y:S01]  /*db60*/  IMAD.WIDE.U32 R12, R206, 0xf0, R6 ;  /* 0x000000f0ce0c7825 */ /* 0x001fe200078e0006 */
[----:B------:R-:W-:-:S03]  /*db70*/  F2FP.F16.F32.PACK_AB R173, RZ, R173 ;  /* 0x000000adffad723e */ /* 0x000fc600000000ff */
[----:B------:R-:W-:Y:S01]  /*db80*/  FMUL R165, R165, R200 ;  /* 0x000000c8a5a57220 */ /* 0x000fe20000400000 */
[----:B------:R-:W-:Y:S01]  /*db90*/  F2FP.F16.F32.PACK_AB R175, RZ, R175 ;  /* 0x000000afffaf723e */ /* 0x000fe200000000ff */
[----:B------:R1:W-:Y:S01]  /*dba0*/  @P5 STG.E.U16 desc[UR54][R6.64+0x22], R179 ;  /* 0x000022b306005986 */ /* 0x0003e2000c101536 */
[C---:B------:R-:W-:Y:S01]  /*dbb0*/  ISETP.GT.AND P5, PT, R0.reuse, RZ, P3 ;  /* 0x000000ff0000720c */ /* 0x040fe20001fa4270 */
[----:B------:R-:W-:Y:S01]  /*dbc0*/  IMAD.IADD R13, R207, 0x1, R13 ;  /* 0x00000001cf0d7824 */ /* 0x000fe200078e020d */
[----:B------:R-:W-:Y:S01]  /*dbd0*/  F2FP.F16.F32.PACK_AB R174, RZ, R174 ;  /* 0x000000aeffae723e */ /* 0x000fe200000000ff */
[----:B------:R1:W-:Y:S01]  /*dbe0*/  @P4 STG.E.U16 desc[UR54][R4.64+0x30], R180 ;  /* 0x000030b404004986 */ /* 0x0003e2000c101536 */
[----:B------:R-:W-:Y:S01]  /*dbf0*/  ISETP.GT.AND P4, PT, R0, 0x8, P1 ;  /* 0x000000080000780c */ /* 0x000fe20000f84270 */
[----:B------:R-:W-:Y:S01]  /*dc00*/  FMUL R166, R166, R200 ;  /* 0x000000c8a6a67220 */ /* 0x000fe20000400000 */
[----:B------:R-:W-:Y:S01]  /*dc10*/  F2FP.F16.F32.PACK_AB R160, RZ, R160 ;  /* 0x000000a0ffa0723e */ /* 0x000fe200000000ff */
[-C--:B------:R-:W-:Y:S01]  /*dc20*/  FMUL R167, R167, R200.reuse ;  /* 0x000000c8a7a77220 */ /* 0x080fe20000400000 */
[----:B------:R-:W-:Y:S01]  /*dc30*/  F2FP.F16.F32.PACK_AB R161, RZ, R161 ;  /* 0x000000a1ffa1723e */ /* 0x000fe200000000ff */
[-C--:B------:R-:W-:Y:S01]  /*dc40*/  FMUL R152, R152, R200.reuse ;  /* 0x000000c898987220 */ /* 0x080fe20000400000 */
[----:B------:R-:W-:Y:S01]  /*dc50*/  F2FP.F16.F32.PACK_AB R163, RZ, R163 ;  /* 0x000000a3ffa3723e */ /* 0x000fe200000000ff */
[----:B------:R-:W-:Y:S01]  /*dc60*/  FMUL R153, R153, R200 ;  /* 0x000000c899997220 */ /* 0x000fe20000400000 */
[----:B------:R-:W-:Y:S01]  /*dc70*/  F2FP.F16.F32.PACK_AB R162, RZ, R162 ;  /* 0x000000a2ffa2723e */ /* 0x000fe200000000ff */
[----:B------:R1:W-:Y:S01]  /*dc80*/  @P5 STG.E.U16 desc[UR54][R4.64+0x32], R181 ;  /* 0x000032b504005986 */ /* 0x0003e2000c101536 */
[----:B------:R-:W-:Y:S01]  /*dc90*/  ISETP.GT.AND P5, PT, R0, 0x8, P3 ;  /* 0x000000080000780c */ /* 0x000fe20001fa4270 */
[----:B------:R-:W-:Y:S01]  /*dca0*/  FMUL R154, R154, R200 ;  /* 0x000000c89a9a7220 */ /* 0x000fe20000400000 */
[----:B------:R-:W-:Y:S01]  /*dcb0*/  F2FP.F16.F32.PACK_AB R164, RZ, R164 ;  /* 0x000000a4ffa4723e */ /* 0x000fe200000000ff */
[----:B------:R1:W-:Y:S01]  /*dcc0*/  @P4 STG.E.U16 desc[UR54][R6.64+0x30], R182 ;  /* 0x000030b606004986 */ /* 0x0003e2000c101536 */
[C---:B------:R-:W-:Y:S01]  /*dcd0*/  ISETP.GT.AND P4, PT, R0.reuse, 0x80, P2 ;  /* 0x000000800000780c */ /* 0x040fe20001784270 */
        /* <DEDUP_REMOVED lines=8> */
[----:B------:R1:W-:Y:S01]  /*dd60*/  @P5 STG.E.U16 desc[UR54][R6.64+0x32], R183 ;  /* 0x000032b706005986 */ /* 0x0003e2000c101536 */
[----:B------:R-:W-:Y:S01]  /*dd70*/  IADD3 R8, P5, R11, R12, RZ ;  /* 0x0000000c0b087210 */ /* 0x000fe20007fbe0ff */
[----:B------:R-:W-:Y:S01]  /*dd80*/  FMUL R159, R159, R200 ;  /* 0x000000c89f9f7220 */ /* 0x000fe20000400000 */
[----:B------:R-:W-:Y:S01]  /*dd90*/  F2FP.F16.F32.PACK_AB R152, RZ, R152 ;  /* 0x00000098ff98723e */ /* 0x000fe200000000ff */
[----:B------:R1:W-:Y:S01]  /*dda0*/  @P4 STG.E.U16 desc[UR54][R12.64+0x20], R168 ;  /* 0x000020a80c004986 */ /* 0x0003e2000c101536 */
[C---:B------:R-:W-:Y:S01]  /*ddb0*/  ISETP.GT.AND P4, PT, R0.reuse, 0x80, P0 ;  /* 0x000000800000780c */ /* 0x040fe20000784270 */
[----:B------:R-:W-:Y:S01]  /*ddc0*/  IMAD.X R9, R9, 0x1, R13, P5 ;  /* 0x0000000109097824 */ /* 0x000fe200028e060d */
[----:B------:R-:W-:Y:S01]  /*ddd0*/  ISETP.GT.AND P0, PT, R0, 0x88, P0 ;  /* 0x000000880000780c */ /* 0x000fe20000704270 */
[-C--:B------:R-:W-:Y:S01]  /*dde0*/  FMUL R144, R144, R200.reuse ;  /* 0x000000c890907220 */ /* 0x080fe20000400000 */
[----:B------:R-:W-:Y:S01]  /*ddf0*/  F2FP.F16.F32.PACK_AB R153, RZ, R153 ;  /* 0x00000099ff99723e */ /* 0x000fe200000000ff */
        /* <DEDUP_REMOVED lines=9> */
[C---:B------:R-:W-:Y:S01]  /*de90*/  ISETP.GT.AND P4, PT, R0.reuse, 0x80, P1 ;  /* 0x000000800000780c */ /* 0x040fe20000f84270 */
[-C--:B------:R-:W-:Y:S01]  /*dea0*/  FMUL R149, R149, R200.reuse ;  /* 0x000000c895957220 */ /* 0x080fe20000400000 */
[C---:B------:R-:W-:Y:S01]  /*deb0*/  ISETP.GT.AND P1, PT, R0.reuse, 0x88, P1 ;  /* 0x000000880000780c */ /* 0x040fe20000f24270 */
[----:B------:R1:W-:Y:S01]  /*dec0*/  @P2 STG.E.U16 desc[UR54][R8.64+0x20], R170 ;  /* 0x000020aa08002986 */ /* 0x0003e2000c101536 */
[----:B------:R-:W-:Y:S01]  /*ded0*/  ISETP.GT.AND P2, PT, R0, 0x80, P3 ;  /* 0x000000800000780c */ /* 0x000fe20001f44270 */
[----:B------:R-:W-:Y:S01]  /*dee0*/  FMUL R150, R150, R200 ;  /* 0x000000c896967220 */ /* 0x000fe20000400000 */
[----:B------:R-:W-:Y:S01]  /*def0*/  ISETP.GT.AND P3, PT, R0, 0x88, P3 ;  /* 0x000000880000780c */ /* 0x000fe20001f64270 */
[----:B------:R1:W-:Y:S01]  /*df00*/  @P0 STG.E.U16 desc[UR54][R8.64+0x22], R171 ;  /* 0x000022ab08000986 */ /* 0x0003e2000c101536 */
[----:B------:R-:W-:Y:S01]  /*df10*/  F2FP.F16.F32.PACK_AB R158, RZ, R158 ;  /* 0x0000009eff9e723e */ /* 0x000fe200000000ff */
[-C--:B------:R-:W-:Y:S01]  /*df20*/  FMUL R151, R151, R200.reuse ;  /* 0x000000c897977220 */ /* 0x080fe20000400000 */
[----:B------:R-:W-:Y:S01]  /*df30*/  F2FP.F16.F32.PACK_AB R159, RZ, R159 ;  /* 0x0000009fff9f723e */ /* 0x000fe200000000ff */
[----:B------:R-:W-:Y:S01]  /*df40*/  FMUL R136, R136, R200 ;  /* 0x000000c888887220 */ /* 0x000fe20000400000 */
[----:B------:R-:W-:Y:S01]  /*df50*/  F2FP.F16.F32.PACK_AB R144, RZ, R144 ;  /* 0x00000090ff90723e */ /* 0x000fe200000000ff */
[----:B------:R1:W-:Y:S01]  /*df60*/  @P4 STG.E.U16 desc[UR54][R12.64+0x30], R172 ;  /* 0x000030ac0c004986 */ /* 0x0003e2000c101536 */
[----:B------:R-:W-:Y:S01]  /*df70*/  F2FP.F16.F32.PACK_AB R145, RZ, R145 ;  /* 0x00000091ff91723e */ /* 0x000fe200000000ff */
[-C--:B------:R-:W-:Y:S01]  /*df80*/  FMUL R137, R137, R200.reuse ;  /* 0x000000c889897220 */ /* 0x080fe20000400000 */
[----:B------:R-:W-:Y:S01]  /*df90*/  F2FP.F16.F32.PACK_AB R147, RZ, R147 ;  /* 0x00000093ff93723e */ /* 0x000fe200000000ff */
[----:B------:R1:W-:Y:S01]  /*dfa0*/  @P2 STG.E.U16 desc[UR54][R12.64+0x32], R173 ;  /* 0x000032ad0c002986 */ /* 0x0003e2000c101536 */
[C---:B------:R-:W-:Y:S01]  /*dfb0*/  ISETP.GT.AND P2, PT, R3.reuse, 0x21, PT ;  /* 0x000000210300780c */ /* 0x040fe20003f44270 */
[----:B------:R-:W-:Y:S01]  /*dfc0*/  FMUL R138, R138, R200 ;  /* 0x000000c88a8a7220 */ /* 0x000fe20000400000 */
[----:B------:R-:W-:Y:S01]  /*dfd0*/  F2FP.F16.F32.PACK_AB R146, RZ, R146 ;  /* 0x00000092ff92723e */ /* 0x000fe200000000ff */
[----:B------:R1:W-:Y:S01]  /*dfe0*/  @P3 STG.E.U16 desc[UR54][R8.64+0x32], R175 ;  /* 0x000032af08003986 */ /* 0x0003e2000c101536 */
[----:B------:R-:W-:Y:S01]  /*dff0*/  ISETP.GT.AND P3, PT, R3, 0x20, PT ;  /* 0x000000200300780c */ /* 0x000fe20003f64270 */
[-C--:B------:R-:W-:Y:S01]  /*e000*/  FMUL R139, R139, R200.reuse ;  /* 0x000000c88b8b7220 */ /* 0x080fe20000400000 */
[C---:B------:R-:W-:Y:S01]  /*e010*/  ISETP.GT.AND P4, PT, R0.reuse, RZ, P2 ;  /* 0x000000ff0000720c */ /* 0x040fe20001784270 */
[----:B------:R1:W-:Y:S01]  /*e020*/  @P1 STG.E.U16 desc[UR54][R8.64+0x30], R174 ;  /* 0x000030ae08001986 */ /* 0x0003e2000c101536 */
[C---:B------:R-:W-:Y:S01]  /*e030*/  ISETP.GT.AND P0, PT, R0.reuse, RZ, P3 ;  /* 0x000000ff0000720c */ /* 0x040fe20001f04270 */
[-C--:B------:R-:W-:Y:S01]  /*e040*/  FMUL R141, R141, R200.reuse ;  /* 0x000000c88d8d7220 */ /* 0x080fe20000400000 */
[----:B------:R-:W-:Y:S01]  /*e050*/  ISETP.GT.AND P1, PT, R0, 0x8, P2 ;  /* 0x000000080000780c */ /* 0x000fe20001724270 */
[-C--:B------:R-:W-:Y:S01]  /*e060*/  FMUL R140, R140, R200.reuse ;  /* 0x000000c88c8c7220 */ /* 0x080fe20000400000 */
[----:B------:R-:W-:Y:S01]  /*e070*/  ISETP.GT.AND P5, PT, R0, 0x8, P3 ;  /* 0x000000080000780c */ /* 0x000fe20001fa4270 */
[----:B------:R-:W-:Y:S01]  /*e080*/  FMUL R142, R142, R200 ;  /* 0x000000c88e8e7220 */ /* 0x000fe20000400000 */
[----:B------:R-:W-:Y:S01]  /*e090*/  F2FP.F16.F32.PACK_AB R148, RZ, R148 ;  /* 0x00000094ff94723e */ /* 0x000fe200000000ff */
[-C--:B------:R-:W-:Y:S01]  /*e0a0*/  FMUL R143, R143, R200.reuse ;  /* 0x000000c88f8f7220 */ /* 0x080fe20000400000 */
[----:B------:R-:W-:Y:S01]  /*e0b0*/  F2FP.F16.F32.PACK_AB R149, RZ, R149 ;  /* 0x00000095ff95723e */ /* 0x000fe200000000ff */
[----:B------:R-:W-:Y:S01]  /*e0c0*/  FMUL R128, R128, R200 ;  /* 0x000000c880807220 */ /* 0x000fe20000400000 */
[----:B------:R-:W-:Y:S01]  /*e0d0*/  F2FP.F16.F32.PACK_AB R150, RZ, R150 ;  /* 0x00000096ff96723e */ /* 0x000fe200000000ff */
[----:B------:R1:W-:Y:S01]  /*e0e0*/  @P4 STG.E.U16 desc[UR54][R4.64+0x42], R161 ;  /* 0x000042a104004986 */ /* 0x0003e2000c101536 */
[----:B------:R-:W-:Y:S01]  /*e0f0*/  F2FP.F16.F32.PACK_AB R151, RZ, R151 ;  /* 0x00000097ff97723e */ /* 0x000fe200000000ff */
[----:B------:R-:W-:Y:S01]  /*e100*/  FMUL R129, R129, R200 ;  /* 0x000000c881817220 */ /* 0x000fe20000400000 */
[----:B------:R-:W-:Y:S01]  /*e110*/  F2FP.F16.F32.PACK_AB R136, RZ, R136 ;  /* 0x00000088ff88723e */ /* 0x000fe200000000ff */
[----:B------:R1:W-:Y:S01]  /*e120*/  @P0 STG.E.U16 desc[UR54][R4.64+0x40], R160 ;  /* 0x000040a004000986 */ /* 0x0003e2000c101536 */
[----:B------:R-:W-:Y:S01]  /*e130*/  ISETP.GT.AND P0, PT, R3, 0x28, PT ;  /* 0x000000280300780c */ /* 0x000fe20003f04270 */
[-C--:B------:R-:W-:Y:S01]  /*e140*/  FMUL R131, R131, R200.reuse ;  /* 0x000000c883837220 */ /* 0x080fe20000400000 */
[----:B------:R-:W-:Y:S01]  /*e150*/  F2FP.F16.F32.PACK_AB R137, RZ, R137 ;  /* 0x00000089ff89723e */ /* 0x000fe200000000ff */
[----:B------:R1:W-:Y:S01]  /*e160*/  @P1 STG.E.U16 desc[UR54][R6.64+0x42], R163 ;  /* 0x000042a306001986 */ /* 0x0003e2000c101536 */
[----:B------:R-:W-:Y:S01]  /*e170*/  ISETP.GT.AND P1, PT, R3, 0x29, PT ;  /* 0x000000290300780c */ /* 0x000fe20003f24270 */
[----:B------:R-:W-:Y:S01]  /*e180*/  FMUL R130, R130, R200 ;  /* 0x000000c882827220 */ /* 0x000fe20000400000 */
[----:B------:R-:W-:Y:S01]  /*e190*/  F2FP.F16.F32.PACK_AB R138, RZ, R138 ;  /* 0x0000008aff8a723e */ /* 0x000fe200000000ff */
[----:B------:R1:W-:Y:S01]  /*e1a0*/  @P5 STG.E.U16 desc[UR54][R6.64+0x40], R162 ;  /* 0x000040a206005986 */ /* 0x0003e2000c101536 */
[----:B------:R-:W-:Y:S01]  /*e1b0*/  ISETP.GT.AND P5, PT, R0, RZ, P0 ;  /* 0x000000ff0000720c */ /* 0x000fe200007a4270 */
[-C--:B------:R-:W-:Y:S01]  /*e1c0*/  FMUL R132, R132, R200.reuse ;  /* 0x000000c884847220 */ /* 0x080fe20000400000 */
[----:B------:R-:W-:Y:S01]  /*e1d0*/  ISETP.GT.AND P4, PT, R0, RZ, P1 ;  /* 0x000000ff0000720c */ /* 0x000fe20000f84270 */
[-C--:B------:R-:W-:Y:S01]  /*e1e0*/  FMUL R133, R133, R200.reuse ;  /* 0x000000c885857220 */ /* 0x080fe20000400000 */
[----:B------:R-:W-:Y:S01]  /*e1f0*/  F2FP.F16.F32.PACK_AB R139, RZ, R139 ;  /* 0x0000008bff8b723e */ /* 0x000fe200000000ff */
[-C--:B------:R-:W-:Y:S01]  /*e200*/  FMUL R134, R134, R200.reuse ;  /* 0x000000c886867220 */ /* 0x080fe20000400000 */
[----:B------:R-:W-:Y:S01]  /*e210*/  F2FP.F16.F32.PACK_AB R141, RZ, R141 ;  /* 0x0000008dff8d723e */ /* 0x000fe200000000ff */
[----:B------:R-:W-:Y:S01]  /*e220*/  FMUL R135, R135, R200 ;  /* 0x000000c887877220 */ /* 0x000fe20000400000 */
[----:B------:R-:W-:Y:S01]  /*e230*/  F2FP.F16.F32.PACK_AB R140, RZ, R140 ;  /* 0x0000008cff8c723e */ /* 0x000fe200000000ff */
[----:B------:R-:W-:Y:S01]  /*e240*/  FMUL R120, R120, R200 ;  /* 0x000000c878787220 */ /* 0x000fe20000400000 */
[----:B------:R-:W-:Y:S01]  /*e250*/  F2FP.F16.F32.PACK_AB R142, RZ, R142 ;  /* 0x0000008eff8e723e */ /* 0x000fe200000000ff */
[-C--:B------:R-:W-:Y:S01]  /*e260*/  FMUL R121, R121, R200.reuse ;  /* 0x000000c879797220 */ /* 0x080fe20000400000 */
[----:B------:R-:W-:Y:S01]  /*e270*/  F2FP.F16.F32.PACK_AB R143, RZ, R143 ;  /* 0x0000008fff8f723e */ /* 0x000fe200000000ff */
[----:B------:R1:W-:Y:S01]  /*e280*/  @P5 STG.E.U16 desc[UR54][R4.64+0x50], R164 ;  /* 0x000050a404005986 */ /* 0x0003e2000c101536 */
[----:B------:R-:W-:Y:S01]  /*e290*/  ISETP.GT.AND P5, PT, R0, 0x8, P0 ;  /* 0x000000080000780c */ /* 0x000fe200007a4270 */
[----:B------:R-:W-:Y:S01]  /*e2a0*/  FMUL R122, R122, R200 ;  /* 0x000000c87a7a7220 */ /* 0x000fe20000400000 */
[----:B------:R-:W-:Y:S01]  /*e2b0*/  F2FP.F16.F32.PACK_AB R128, RZ, R128 ;  /* 0x00000080ff80723e */ /* 0x000fe200000000ff */
[----:B------:R1:W-:Y:S01]  /*e2c0*/  @P4 STG.E.U16 desc[UR54][R4.64+0x52], R165 ;  /* 0x000052a504004986 */ /* 0x0003e2000c101536 */
[----:B------:R-:W-:Y:S01]  /*e2d0*/  ISETP.GT.AND P4, PT, R0, 0x8, P1 ;  /* 0x000000080000780c */ /* 0x000fe20000f84270 */
        /* <DEDUP_REMOVED lines=34> */
[----:B------:R1:W-:Y:S01]  /*e500*/  @P2 STG.E.U16 desc[UR54][R8.64+0x42], R155 ;  /* 0x0000429b08002986 */ /* 0x0003e2000c101536 */
[----:B------:R-:W-:Y:S01]  /*e510*/  ISETP.GT.AND P2, PT, R3, 0x31, PT ;  /* 0x000000310300780c */ /* 0x000fe20003f44270 */
[----:B------:R-:W-:Y:S01]  /*e520*/  FMUL R119, R119, R200 ;  /* 0x000000c877777220 */ /* 0x000fe20000400000 */
[----:B------:R-:W-:Y:S01]  /*e530*/  F2FP.F16.F32.PACK_AB R122, RZ, R122 ;  /* 0x0000007aff7a723e */ /* 0x000fe200000000ff */
[-C--:B------:R-:W-:Y:S01]  /*e540*/  FMUL R104, R104, R200.reuse ;  /* 0x000000c868687220 */ /* 0x080fe20000400000 */
[----:B------:R-:W-:Y:S01]  /*e550*/  F2FP.F16.F32.PACK_AB R123, RZ, R123 ;  /* 0x0000007bff7b723e */ /* 0x000fe200000000ff */
[----:B------:R1:W-:Y:S01]  /*e560*/  @P4 STG.E.U16 desc[UR54][R12.64+0x50], R156 ;  /* 0x0000509c0c004986 */ /* 0x0003e2000c101536 */
[----:B------:R-:W-:Y:S01]  /*e570*/  ISETP.GT.AND P4, PT, R0, RZ, P2 ;  /* 0x000000ff0000720c */ /* 0x000fe20001784270 */
[-C--:B------:R-:W-:Y:S01]  /*e580*/  FMUL R105, R105, R200.reuse ;  /* 0x000000c869697220 */ /* 0x080fe20000400000 */
[----:B------:R-:W-:Y:S01]  /*e590*/  F2FP.F16.F32.PACK_AB R125, RZ, R125 ;  /* 0x0000007dff7d723e */ /* 0x000fe200000000ff */
[----:B------:R1:W-:Y:S01]  /*e5a0*/  @P3 STG.E.U16 desc[UR54][R12.64+0x52], R157 ;  /* 0x0000529d0c003986 */ /* 0x0003e2000c101536 */
[----:B------:R-:W-:Y:S01]  /*e5b0*/  ISETP.GT.AND P3, PT, R3, 0x30, PT ;  /* 0x000000300300780c */ /* 0x000fe20003f64270 */
[----:B------:R-:W-:Y:S01]  /*e5c0*/  FMUL R106, R106, R200 ;  /* 0x000000c86a6a7220 */ /* 0x000fe20000400000 */
[----:B------:R-:W-:Y:S01]  /*e5d0*/  F2FP.F16.F32.PACK_AB R124, RZ, R124 ;  /* 0x0000007cff7c723e */ /* 0x000fe200000000ff */
[----:B------:R1:W-:Y:S01]  /*e5e0*/  @P0 STG.E.U16 desc[UR54][R8.64+0x50], R158 ;  /* 0x0000509e08000986 */ /* 0x0003e2000c101536 */
[C---:B------:R-:W-:Y:S01]  /*e5f0*/  ISETP.GT.AND P0, PT, R0.reuse, RZ, P3 ;  /* 0x000000ff0000720c */ /* 0x040fe20001f04270 */
[-C--:B------:R-:W-:Y:S01]  /*e600*/  FMUL R107, R107, R200.reuse ;  /* 0x000000c86b6b7220 */ /* 0x080fe20000400000 */
[C---:B------:R-:W-:Y:S01]  /*e610*/  ISETP.GT.AND P5, PT, R0.reuse, 0x8, P3 ;  /* 0x000000080000780c */ /* 0x040fe20001fa4270 */
[----:B------:R1:W-:Y:S01]  /*e620*/  @P1 STG.E.U16 desc[UR54][R8.64+0x52], R159 ;  /* 0x0000529f08001986 */ /* 0x0003e2000c101536 */
[----:B------:R-:W-:Y:S01]  /*e630*/  ISETP.GT.AND P1, PT, R0, 0x8, P2 ;  /* 0x000000080000780c */ /* 0x000fe20001724270 */
[----:B------:R-:W-:Y:S01]  /*e640*/  FMUL R109, R109, R200 ;  /* 0x000000c86d6d7220 */ /* 0x000fe20000400000 */
[----:B------:R-:W-:Y:S01]  /*e650*/  F2FP.F16.F32.PACK_AB R126, RZ, R126 ;  /* 0x0000007eff7e723e */ /* 0x000fe200000000ff */
[----:B------:R1:W-:Y:S01]  /*e660*/  @P4 STG.E.U16 desc[UR54][R4.64+0x62], R145 ;  /* 0x0000629104004986 */ /* 0x0003e2000c101536 */
[----:B------:R-:W-:Y:S01]  /*e670*/  F2FP.F16.F32.PACK_AB R127, RZ, R127 ;  /* 0x0000007fff7f723e */ /* 0x000fe200000000ff */
[----:B------:R-:W-:Y:S01]  /*e680*/  FMUL R108, R108, R200 ;  /* 0x000000c86c6c7220 */ /* 0x000fe20000400000 */
[----:B------:R-:W-:Y:S01]  /*e690*/  F2FP.F16.F32.PACK_AB R112, RZ, R112 ;  /* 0x00000070ff70723e */ /* 0x000fe200000000ff */
[-C--:B------:R-:W-:Y:S01]  /*e6a0*/  FMUL R110, R110, R200.reuse ;  /* 0x000000c86e6e7220 */ /* 0x080fe20000400000 */
        /* <DEDUP_REMOVED lines=12> */
[----:B------:R-:W-:Y:S01]  /*e770*/  ISETP.GT.AND P4, PT, R0, RZ, P1 ;  /* 0x000000ff0000720c */ /* 0x000fe20000f84270 */
        /* <DEDUP_REMOVED lines=54> */
[----:B------:R-:W-:Y:S01]  /*eae0*/  FMUL R85, R85, R200 ;  /* 0x000000c855557220 */ /* 0x000fe20000400000 */
        /* <DEDUP_REMOVED lines=19> */
[-C--:B------:R-:W-:Y:S01]  /*ec20*/  FMUL R74, R74, R200.reuse ;  /* 0x000000c84a4a7220 */ /* 0x080fe20000400000 */
        /* <DEDUP_REMOVED lines=9> */
[-C--:B------:R-:W-:Y:S01]  /*ecc0*/  FMUL R76, R76, R200.reuse ;  /* 0x000000c84c4c7220 */ /* 0x080fe20000400000 */
[----:B------:R-:W-:Y:S01]  /*ecd0*/  F2FP.F16.F32.PACK_AB R93, RZ, R93 ;  /* 0x0000005dff5d723e */ /* 0x000fe200000000ff */
[----:B------:R1:W-:Y:S01]  /*ece0*/  @P5 STG.E.U16 desc[UR54][R6.64+0x80], R130 ;  /* 0x0000808206005986 */ /* 0x0003e2000c101536 */
[----:B------:R-:W-:Y:S01]  /*ecf0*/  ISETP.GT.AND P5, PT, R0, RZ, P0 ;  /* 0x000000ff0000720c */ /* 0x000fe200007a4270 */
[-C--:B------:R-:W-:Y:S01]  /*ed00*/  FMUL R78, R78, R200.reuse ;  /* 0x000000c84e4e7220 */ /* 0x080fe20000400000 */
[----:B------:R-:W-:Y:S01]  /*ed10*/  ISETP.GT.AND P4, PT, R0, RZ, P1 ;  /* 0x000000ff0000720c */ /* 0x000fe20000f84270 */
[----:B------:R-:W-:Y:S01]  /*ed20*/  FMUL R79, R79, R200 ;  /* 0x000000c84f4f7220 */ /* 0x000fe20000400000 */
[----:B------:R-:W-:Y:S01]  /*ed30*/  F2FP.F16.F32.PACK_AB R92, RZ, R92 ;  /* 0x0000005cff5c723e */ /* 0x000fe200000000ff */
        /* <DEDUP_REMOVED lines=8> */
[----:B------:R1:W-:Y:S01]  /*edc0*/  @P5 STG.E.U16 desc[UR54][R4.64+0x90], R132 ;  /* 0x0000908404005986 */ /* 0x0003e2000c101536 */
[----:B------:R-:W-:Y:S01]  /*edd0*/  ISETP.GT.AND P5, PT, R0, 0x8, P0 ;  /* 0x000000080000780c */ /* 0x000fe200007a4270 */
[-C--:B------:R-:W-:Y:S01]  /*ede0*/  FMUL R68, R68, R200.reuse ;  /* 0x000000c844447220 */ /* 0x080fe20000400000 */
[----:B------:R-:W-:Y:S01]  /*edf0*/  F2FP.F16.F32.PACK_AB R83, RZ, R83 ;  /* 0x00000053ff53723e */ /* 0x000fe200000000ff */
[----:B------:R1:W-:Y:S01]  /*ee00*/  @P4 STG.E.U16 desc[UR54][R4.64+0x92], R133 ;  /* 0x0000928504004986 */ /* 0x0003e2000c101536 */
[----:B------:R-:W-:Y:S01]  /*ee10*/  ISETP.GT.AND P4, PT, R0, 0x8, P1 ;  /* 0x000000080000780c */ /* 0x000fe20000f84270 */
        /* <DEDUP_REMOVED lines=33> */
[C---:B------:R-:W-:Y:S01]  /*f030*/  ISETP.GT.AND P1, PT, R0.reuse, 0x88, P1 ;  /* 0x000000880000780c */ /* 0x040fe20000f24270 */
[----:B------:R1:W-:Y:S01]  /*f040*/  @P2 STG.E.U16 desc[UR54][R8.64+0x82], R123 ;  /* 0x0000827b08002986 */ /* 0x0003e2000c101536 */
[----:B------:R-:W-:Y:S01]  /*f050*/  ISETP.GT.AND P2, PT, R3, 0x51, PT ;  /* 0x000000510300780c */ /* 0x000fe20003f44270 */
[-C--:B------:R-:W-:Y:S01]  /*f060*/  FMUL R49, R49, R200.reuse ;  /* 0x000000c831317220 */ /* 0x080fe20000400000 */
[----:B------:R-:W-:Y:S01]  /*f070*/  F2FP.F16.F32.PACK_AB R77, RZ, R77 ;  /* 0x0000004dff4d723e */ /* 0x000fe200000000ff */
[----:B------:R-:W-:Y:S01]  /*f080*/  FMUL R51, R51, R200 ;  /* 0x000000c833337220 */ /* 0x000fe20000400000 */
[----:B------:R-:W-:Y:S01]  /*f090*/  F2FP.F16.F32.PACK_AB R76, RZ, R76 ;  /* 0x0000004cff4c723e */ /* 0x000fe200000000ff */
[----:B------:R1:W-:Y:S01]  /*f0a0*/  @P4 STG.E.U16 desc[UR54][R12.64+0x90], R124 ;  /* 0x0000907c0c004986 */ /* 0x0003e2000c101536 */
[----:B------:R-:W-:Y:S01]  /*f0b0*/  ISETP.GT.AND P4, PT, R0, RZ, P2 ;  /* 0x000000ff0000720c */ /* 0x000fe20001784270 */
[----:B------:R-:W-:Y:S01]  /*f0c0*/  FMUL R50, R50, R200 ;  /* 0x000000c832327220 */ /* 0x000fe20000400000 */
[----:B------:R-:W-:Y:S01]  /*f0d0*/  F2FP.F16.F32.PACK_AB R78, RZ, R78 ;  /* 0x0000004eff4e723e */ /* 0x000fe200000000ff */
[----:B------:R1:W-:Y:S01]  /*f0e0*/  @P3 STG.E.U16 desc[UR54][R12.64+0x92], R125 ;  /* 0x0000927d0c003986 */ /* 0x0003e2000c101536 */
[----:B------:R-:W-:Y:S01]  /*f0f0*/  ISETP.GT.AND P3, PT, R3, 0x50, PT ;  /* 0x000000500300780c */ /* 0x000fe20003f64270 */
[-C--:B------:R-:W-:Y:S01]  /*f100*/  FMUL R52, R52, R200.reuse ;  /* 0x000000c834347220 */ /* 0x080fe20000400000 */
        /* <DEDUP_REMOVED lines=54> */
[C---:B------:R-:W-:Y:S01]  /*f470*/  ISETP.GT.AND P3, PT, R0.reuse, 0x88, P3 ;  /* 0x000000880000780c */ /* 0x040fe20001f64270 */
[----:B------:R1:W-:Y:S01]  /*f480*/  @P4 STG.E.U16 desc[UR54][R6.64+0xb2], R119 ;  /* 0x0000b27706004986 */ /* 0x0003e2000c101536 */
[C---:B------:R-:W-:Y:S01]  /*f490*/  ISETP.GT.AND P4, PT, R0.reuse, 0x80, P2 ;  /* 0x000000800000780c */ /* 0x040fe20001784270 */
        /* <DEDUP_REMOVED lines=20> */
[----:B------:R1:W-:Y:S01]  /*f5e0*/  @P2 STG.E.U16 desc[UR54][R8.64+0xa2], R107 ;  /* 0x0000a26b08002986 */ /* 0x0003e2000c101536 */
[----:B------:R-:W-:Y:S01]  /*f5f0*/  ISETP.GT.AND P2, PT, R3, 0x61, PT ;  /* 0x000000610300780c */ /* 0x000fe20003f44270 */
[-C--:B------:R-:W-:Y:S01]  /*f600*/  FMUL R30, R30, R200.reuse ;  /* 0x000000c81e1e7220 */ /* 0x080fe20000400000 */
[----:B------:R-:W-:Y:S01]  /*f610*/  F2FP.F16.F32.PACK_AB R53, RZ, R53 ;  /* 0x00000035ff35723e */ /* 0x000fe200000000ff */
[----:B------:R-:W-:Y:S01]  /*f620*/  FMUL R31, R31, R200 ;  /* 0x000000c81f1f7220 */ /* 0x000fe20000400000 */
[----:B------:R-:W-:Y:S01]  /*f630*/  F2FP.F16.F32.PACK_AB R54, RZ, R54 ;  /* 0x00000036ff36723e */ /* 0x000fe200000000ff */
[----:B------:R1:W-:Y:S01]  /*f640*/  @P4 STG.E.U16 desc[UR54][R12.64+0xb0], R108 ;  /* 0x0000b06c0c004986 */ /* 0x0003e2000c101536 */
[----:B------:R-:W-:-:S02]  /*f650*/  ISETP.GT.AND P4, PT, R0, RZ, P2 ;  /* 0x000000ff0000720c */ /* 0x000fc40001784270 */
[----:B------:R-:W-:Y:S01]  /*f660*/  F2FP.F16.F32.PACK_AB R55, RZ, R55 ;  /* 0x00000037ff37723e */ /* 0x000fe200000000ff */
[----:B------:R1:W-:Y:S01]  /*f670*/  @P3 STG.E.U16 desc[UR54][R12.64+0xb2], R109 ;  /* 0x0000b26d0c003986 */ /* 0x0003e2000c101536 */
[----:B------:R-:W-:Y:S02]  /*f680*/  ISETP.GT.AND P3, PT, R3, 0x60, PT ;  /* 0x000000600300780c */ /* 0x000fe40003f64270 */
[----:B------:R-:W-:Y:S01]  /*f690*/  F2FP.F16.F32.PACK_AB R40, RZ, R40 ;  /* 0x00000028ff28723e */ /* 0x000fe200000000ff */
[----:B------:R1:W-:Y:S01]  /*f6a0*/  @P0 STG.E.U16 desc[UR54][R8.64+0xb0], R110 ;  /* 0x0000b06e08000986 */ /* 0x0003e2000c101536 */
[C---:B------:R-:W-:Y:S02]  /*f6b0*/  ISETP.GT.AND P0, PT, R0.reuse, RZ, P3 ;  /* 0x000000ff0000720c */ /* 0x040fe40001f04270 */
[C---:B------:R-:W-:Y:S01]  /*f6c0*/  ISETP.GT.AND P5, PT, R0.reuse, 0x8, P3 ;  /* 0x000000080000780c */ /* 0x040fe20001fa4270 */
[----:B------:R1:W-:Y:S01]  /*f6d0*/  @P1 STG.E.U16 desc[UR54][R8.64+0xb2], R111 ;  /* 0x0000b26f08001986 */ /* 0x0003e2000c101536 */
[----:B------:R-:W-:-:S02]  /*f6e0*/  ISETP.GT.AND P1, PT, R0, 0x8, P2 ;  /* 0x000000080000780c */ /* 0x000fc40001724270 */
[----:B------:R-:W-:Y:S01]  /*f6f0*/  F2FP.F16.F32.PACK_AB R41, RZ, R41 ;  /* 0x00000029ff29723e */ /* 0x000fe200000000ff */
[----:B------:R1:W-:Y:S01]  /*f700*/  @P4 STG.E.U16 desc[UR54][R4.64+0xc2], R97 ;  /* 0x0000c26104004986 */ /* 0x0003e2000c101536 */
[----:B------:R-:W-:Y:S02]  /*f710*/  F2FP.F16.F32.PACK_AB R42, RZ, R42 ;  /* 0x0000002aff2a723e */ /* 0x000fe400000000ff */
[----:B------:R-:W-:Y:S02]  /*f720*/  F2FP.F16.F32.PACK_AB R43, RZ, R43 ;  /* 0x0000002bff2b723e */ /* 0x000fe400000000ff */
[----:B------:R-:W-:Y:S01]  /*f730*/  F2FP.F16.F32.PACK_AB R45, RZ, R45 ;  /* 0x0000002dff2d723e */ /* 0x000fe200000000ff */
[----:B------:R1:W-:Y:S01]  /*f740*/  @P0 STG.E.U16 desc[UR54][R4.64+0xc0], R96 ;  /* 0x0000c06004000986 */ /* 0x0003e2000c101536 */
[C---:B------:R-:W-:Y:S02]  /*f750*/  ISETP.GT.AND P0, PT, R3.reuse, 0x68, PT ;  /* 0x000000680300780c */ /* 0x040fe40003f04270 */
[----:B------:R-:W-:Y:S01]  /*f760*/  F2FP.F16.F32.PACK_AB R44, RZ, R44 ;  /* 0x0000002cff2c723e */ /* 0x000fe200000000ff */
[----:B------:R1:W-:Y:S01]  /*f770*/  @P1 STG.E.U16 desc[UR54][R6.64+0xc2], R99 ;  /* 0x0000c26306001986 */ /* 0x0003e2000c101536 */
[----:B------:R-:W-:-:S02]  /*f780*/  ISETP.GT.AND P1, PT, R3, 0x69, PT ;  /* 0x000000690300780c */ /* 0x000fc40003f24270 */
[----:B------:R-:W-:Y:S01]  /*f790*/  F2FP.F16.F32.PACK_AB R46, RZ, R46 ;  /* 0x0000002eff2e723e */ /* 0x000fe200000000ff */
[----:B------:R1:W-:Y:S01]  /*f7a0*/  @P5 STG.E.U16 desc[UR54][R6.64+0xc0], R98 ;  /* 0x0000c06206005986 */ /* 0x0003e2000c101536 */
[C---:B------:R-:W-:Y:S02]  /*f7b0*/  ISETP.GT.AND P5, PT, R0.reuse, RZ, P0 ;  /* 0x000000ff0000720c */ /* 0x040fe400007a4270 */
[----:B------:R-:W-:Y:S02]  /*f7c0*/  ISETP.GT.AND P4, PT, R0, RZ, P1 ;  /* 0x000000ff0000720c */ /* 0x000fe40000f84270 */
[----:B------:R-:W-:Y:S02]  /*f7d0*/  F2FP.F16.F32.PACK_AB R47, RZ, R47 ;  /* 0x0000002fff2f723e */ /* 0x000fe400000000ff */
[----:B------:R-:W-:Y:S02]  /*f7e0*/  F2FP.F16.F32.PACK_AB R32, RZ, R32 ;  /* 0x00000020ff20723e */ /* 0x000fe400000000ff */
[----:B------:R-:W-:-:S02]  /*f7f0*/  F2FP.F16.F32.PACK_AB R33, RZ, R33 ;  /* 0x00000021ff21723e */ /* 0x000fc400000000ff */
[----:B------:R-:W-:Y:S02]  /*f800*/  F2FP.F16.F32.PACK_AB R34, RZ, R34 ;  /* 0x00000022ff22723e */ /* 0x000fe400000000ff */
[----:B------:R-:W-:Y:S01]  /*f810*/  F2FP.F16.F32.PACK_AB R35, RZ, R35 ;  /* 0x00000023ff23723e */ /* 0x000fe200000000ff */
[----:B------:R1:W-:Y:S01]  /*f820*/  @P5 STG.E.U16 desc[UR54][R4.64+0xd0], R100 ;  /* 0x0000d06404005986 */ /* 0x0003e2000c101536 */
[C---:B------:R-:W-:Y:S02]  /*f830*/  ISETP.GT.AND P5, PT, R0.reuse, 0x8, P0 ;  /* 0x000000080000780c */ /* 0x040fe400007a4270 */
[----:B------:R-:W-:Y:S01]  /*f840*/  F2FP.F16.F32.PACK_AB R36, RZ, R36 ;  /* 0x00000024ff24723e */ /* 0x000fe200000000ff */
[----:B------:R1:W-:Y:S01]  /*f850*/  @P4 STG.E.U16 desc[UR54][R4.64+0xd2], R101 ;  /* 0x0000d26504004986 */ /* 0x0003e2000c101536 */
[----:B------:R-:W-:Y:S02]  /*f860*/  ISETP.GT.AND P4, PT, R0, 0x8, P1 ;  /* 0x000000080000780c */ /* 0x000fe40000f84270 */
[----:B------:R-:W-:-:S02]  /*f870*/  F2FP.F16.F32.PACK_AB R37, RZ, R37 ;  /* 0x00000025ff25723e */ /* 0x000fc400000000ff */
[----:B------:R-:W-:Y:S02]  /*f880*/  F2FP.F16.F32.PACK_AB R38, RZ, R38 ;  /* 0x00000026ff26723e */ /* 0x000fe400000000ff */
[----:B------:R-:W-:Y:S02]  /*f890*/  F2FP.F16.F32.PACK_AB R39, RZ, R39 ;  /* 0x00000027ff27723e */ /* 0x000fe400000000ff */
[----:B------:R-:W-:Y:S01]  /*f8a0*/  F2FP.F16.F32.PACK_AB R24, RZ, R24 ;  /* 0x00000018ff18723e */ /* 0x000fe200000000ff */
[----:B------:R1:W-:Y:S01]  /*f8b0*/  @P5 STG.E.U16 desc[UR54][R6.64+0xd0], R102 ;  /* 0x0000d06606005986 */ /* 0x0003e2000c101536 */
[C---:B------:R-:W-:Y:S02]  /*f8c0*/  ISETP.GT.AND P5, PT, R0.reuse, 0x80, P3 ;  /* 0x000000800000780c */ /* 0x040fe40001fa4270 */
[C---:B------:R-:W-:Y:S01]  /*f8d0*/  ISETP.GT.AND P3, PT, R0.reuse, 0x88, P3 ;  /* 0x000000880000780c */ /* 0x040fe20001f64270 */
[----:B------:R1:W-:Y:S01]  /*f8e0*/  @P4 STG.E.U16 desc[UR54][R6.64+0xd2], R103 ;  /* 0x0000d26706004986 */ /* 0x0003e2000c101536 */
[----:B------:R-:W-:-:S02]  /*f8f0*/  ISETP.GT.AND P4, PT, R0, 0x80, P2 ;  /* 0x000000800000780c */ /* 0x000fc40001784270 */
[C---:B------:R-:W-:Y:S02]  /*f900*/  ISETP.GT.AND P2, PT, R0.reuse, 0x88, P2 ;  /* 0x000000880000780c */ /* 0x040fe40001744270 */
[----:B------:R-:W-:Y:S02]  /*f910*/  F2FP.F16.F32.PACK_AB R25, RZ, R25 ;  /* 0x00000019ff19723e */ /* 0x000fe400000000ff */
[----:B------:R-:W-:Y:S02]  /*f920*/  F2FP.F16.F32.PACK_AB R26, RZ, R26 ;  /* 0x0000001aff1a723e */ /* 0x000fe400000000ff */
[----:B------:R-:W-:Y:S01]  /*f930*/  F2FP.F16.F32.PACK_AB R27, RZ, R27 ;  /* 0x0000001bff1b723e */ /* 0x000fe200000000ff */
[----:B------:R1:W-:Y:S01]  /*f940*/  @P5 STG.E.U16 desc[UR54][R12.64+0xc0], R88 ;  /* 0x0000c0580c005986 */ /* 0x0003e2000c101536 */
[----:B------:R-:W-:Y:S02]  /*f950*/  F2FP.F16.F32.PACK_AB R28, RZ, R28 ;  /* 0x0000001cff1c723e */ /* 0x000fe400000000ff */
[----:B------:R-:W-:Y:S01]  /*f960*/  F2FP.F16.F32.PACK_AB R29, RZ, R29 ;  /* 0x0000001dff1d723e */ /* 0x000fe200000000ff */
[----:B------:R1:W-:Y:S01]  /*f970*/  @P4 STG.E.U16 desc[UR54][R12.64+0xc2], R89 ;  /* 0x0000c2590c004986 */ /* 0x0003e2000c101536 */
[----:B------:R-:W-:-:S02]  /*f980*/  ISETP.GT.AND P4, PT, R0, 0x80, P0 ;  /* 0x000000800000780c */ /* 0x000fc40000784270 */
[C---:B------:R-:W-:Y:S01]  /*f990*/  ISETP.GT.AND P0, PT, R0.reuse, 0x88, P0 ;  /* 0x000000880000780c */ /* 0x040fe20000704270 */
[----:B------:R1:W-:Y:S01]  /*f9a0*/  @P3 STG.E.U16 desc[UR54][R8.64+0xc0], R90 ;  /* 0x0000c05a08003986 */ /* 0x0003e2000c101536 */
[C---:B------:R-:W-:Y:S02]  /*f9b0*/  ISETP.GT.AND P3, PT, R0.reuse, 0x80, P1 ;  /* 0x000000800000780c */ /* 0x040fe40000f64270 */
[C---:B------:R-:W-:Y:S01]  /*f9c0*/  ISETP.GT.AND P1, PT, R0.reuse, 0x88, P1 ;  /* 0x000000880000780c */ /* 0x040fe20000f24270 */
[----:B------:R1:W-:Y:S01]  /*f9d0*/  @P2 STG.E.U16 desc[UR54][R8.64+0xc2], R91 ;  /* 0x0000c25b08002986 */ /* 0x0003e2000c101536 */
[----:B------:R-:W-:Y:S02]  /*f9e0*/  ISETP.GT.AND P2, PT, R3, 0x71, PT ;  /* 0x000000710300780c */ /* 0x000fe40003f44270 */
[----:B------:R-:W-:Y:S02]  /*f9f0*/  F2FP.F16.F32.PACK_AB R30, RZ, R30 ;  /* 0x0000001eff1e723e */ /* 0x000fe400000000ff */
[----:B------:R-:W-:Y:S01]  /*fa00*/  F2FP.F16.F32.PACK_AB R31, RZ, R31 ;  /* 0x0000001fff1f723e */ /* 0x000fe200000000ff */
[----:B------:R1:W-:Y:S01]  /*fa10*/  @P4 STG.E.U16 desc[UR54][R12.64+0xd0], R92 ;  /* 0x0000d05c0c004986 */ /* 0x0003e2000c101536 */
[----:B------:R-:W-:-:S03]  /*fa20*/  ISETP.GT.AND P4, PT, R0, RZ, P2 ;  /* 0x000000ff0000720c */ /* 0x000fc60001784270 */
[----:B------:R1:W-:Y:S01]  /*fa30*/  @P3 STG.E.U16 desc[UR54][R12.64+0xd2], R93 ;  /* 0x0000d25d0c003986 */ /* 0x0003e2000c101536 */
[----:B------:R-:W-:-:S03]  /*fa40*/  ISETP.GT.AND P3, PT, R3, 0x70, PT ;  /* 0x000000700300780c */ /* 0x000fc60003f64270 */
[----:B------:R1:W-:Y:S01]  /*fa50*/  @P0 STG.E.U16 desc[UR54][R8.64+0xd0], R94 ;  /* 0x0000d05e08000986 */ /* 0x0003e2000c101536 */
[C---:B------:R-:W-:Y:S02]  /*fa60*/  ISETP.GT.AND P0, PT, R0.reuse, RZ, P3 ;  /* 0x000000ff0000720c */ /* 0x040fe40001f04270 */
[C---:B------:R-:W-:Y:S01]  /*fa70*/  ISETP.GT.AND P5, PT, R0.reuse, 0x8, P3 ;  /* 0x000000080000780c */ /* 0x040fe20001fa4270 */
[----:B------:R1:W-:Y:S01]  /*fa80*/  @P1 STG.E.U16 desc[UR54][R8.64+0xd2], R95 ;  /* 0x0000d25f08001986 */ /* 0x0003e2000c101536 */
[----:B------:R-:W-:-:S03]  /*fa90*/  ISETP.GT.AND P1, PT, R0, 0x8, P2 ;  /* 0x000000080000780c */ /* 0x000fc60001724270 */
[----:B------:R1:W-:Y:S06]  /*faa0*/  @P4 STG.E.U16 desc[UR54][R4.64+0xe2], R81 ;  /* 0x0000e25104004986 */ /* 0x0003ec000c101536 */
[----:B------:R1:W-:Y:S01]  /*fab0*/  @P0 STG.E.U16 desc[UR54][R4.64+0xe0], R80 ;  /* 0x0000e05004000986 */ /* 0x0003e2000c101536 */
[----:B------:R-:W-:-:S03]  /*fac0*/  ISETP.GT.AND P0, PT, R3, 0x78, PT ;  /* 0x000000780300780c */ /* 0x000fc60003f04270 */
[----:B------:R1:W-:Y:S01]  /*fad0*/  @P1 STG.E.U16 desc[UR54][R6.64+0xe2], R83 ;  /* 0x0000e25306001986 */ /* 0x0003e2000c101536 */
[----:B------:R-:W-:-:S03]  /*fae0*/  ISETP.GT.AND P1, PT, R3, 0x79, PT ;  /* 0x000000790300780c */ /* 0x000fc60003f24270 */
[----:B------:R1:W-:Y:S01]  /*faf0*/  @P5 STG.E.U16 desc[UR54][R6.64+0xe0], R82 ;  /* 0x0000e05206005986 */ /* 0x0003e2000c101536 */
[C---:B------:R-:W-:Y:S02]  /*fb00*/  ISETP.GT.AND P5, PT, R0.reuse, RZ, P0 ;  /* 0x000000ff0000720c */ /* 0x040fe400007a4270 */
[----:B------:R-:W-:-:S11]  /*fb10*/  ISETP.GT.AND P4, PT, R0, RZ, P1 ;  /* 0x000000ff0000720c */ /* 0x000fd60000f84270 */
[----:B------:R1:W-:Y:S01]  /*fb20*/  @P5 STG.E.U16 desc[UR54][R4.64+0xf0], R84 ;  /* 0x0000f05404005986 */ /* 0x0003e2000c101536 */
[----:B------:R-:W-:-:S03]  /*fb30*/  ISETP.GT.AND P5, PT, R0, 0x8, P0 ;  /* 0x000000080000780c */ /* 0x000fc600007a4270 */
[----:B------:R1:W-:Y:S01]  /*fb40*/  @P4 STG.E.U16 desc[UR54][R4.64+0xf2], R85 ;  /* 0x0000f25504004986 */ /* 0x0003e2000c101536 */
[----:B------:R-:W-:-:S09]  /*fb50*/  ISETP.GT.AND P4, PT, R0, 0x8, P1 ;  /* 0x000000080000780c */ /* 0x000fd20000f84270 */
[----:B------:R1:W-:Y:S01]  /*fb60*/  @P5 STG.E.U16 desc[UR54][R6.64+0xf0], R86 ;  /* 0x0000f05606005986 */ /* 0x0003e2000c101536 */
[C---:B------:R-:W-:Y:S02]  /*fb70*/  ISETP.GT.AND P5, PT, R0.reuse, 0x80, P3 ;  /* 0x000000800000780c */ /* 0x040fe40001fa4270 */
[C---:B------:R-:W-:Y:S01]  /*fb80*/  ISETP.GT.AND P3, PT, R0.reuse, 0x88, P3 ;  /* 0x000000880000780c */ /* 0x040fe20001f64270 */
[----:B------:R1:W-:Y:S01]  /*fb90*/  @P4 STG.E.U16 desc[UR54][R6.64+0xf2], R87 ;  /* 0x0000f25706004986 */ /* 0x0003e2000c101536 */
[C---:B------:R-:W-:Y:S02]  /*fba0*/  ISETP.GT.AND P4, PT, R0.reuse, 0x80, P2 ;  /* 0x000000800000780c */ /* 0x040fe40001784270 */
[----:B------:R-:W-:-:S07]  /*fbb0*/  ISETP.GT.AND P2, PT, R0, 0x88, P2 ;  /* 0x000000880000780c */ /* 0x000fce0001744270 */
[----:B------:R1:W-:Y:S04]  /*fbc0*/  @P5 STG.E.U16 desc[UR54][R12.64+0xe0], R72 ;  /* 0x0000e0480c005986 */ /* 0x0003e8000c101536 */
[----:B------:R1:W-:Y:S01]  /*fbd0*/  @P4 STG.E.U16 desc[UR54][R12.64+0xe2], R73 ;  /* 0x0000e2490c004986 */ /* 0x0003e2000c101536 */
[C---:B------:R-:W-:Y:S02]  /*fbe0*/  ISETP.GT.AND P4, PT, R0.reuse, 0x80, P0 ;  /* 0x000000800000780c */ /* 0x040fe40000784270 */
[C---:B------:R-:W-:Y:S01]  /*fbf0*/  ISETP.GT.AND P0, PT, R0.reuse, 0x88, P0 ;  /* 0x000000880000780c */ /* 0x040fe20000704270 */
[----:B------:R1:W-:Y:S01]  /*fc00*/  @P3 STG.E.U16 desc[UR54][R8.64+0xe0], R74 ;  /* 0x0000e04a08003986 */ /* 0x0003e2000c101536 */
[C---:B------:R-:W-:Y:S02]  /*fc10*/  ISETP.GT.AND P3, PT, R0.reuse, 0x80, P1 ;  /* 0x000000800000780c */ /* 0x040fe40000f64270 */
[----:B------:R-:W-:Y:S01]  /*fc20*/  ISETP.GT.AND P1, PT, R0, 0x88, P1 ;  /* 0x000000880000780c */ /* 0x000fe20000f24270 */
[----:B------:R1:W-:Y:S01]  /*fc30*/  @P2 STG.E.U16 desc[UR54][R8.64+0xe2], R75 ;  /* 0x0000e24b08002986 */ /* 0x0003e2000c101536 */
[----:B------:R-:W-:-:S05]  /*fc40*/  ISETP.GT.AND P2, PT, R3, 0x81, PT ;  /* 0x000000810300780c */ /* 0x000fca0003f44270 */
        /* <DEDUP_REMOVED lines=73> */
[----:B------:R-:W-:-:S03]  /*100e0*/  ISETP.GT.AND P4, PT, R0, 0x8, P2 ;  /* 0x000000080000780c */ /* 0x000fc60001784270 */
[----:B------:R1:W-:Y:S01]  /*100f0*/  @P3 STG.E.U16 desc[UR54][R12.64+0x132], R45 ;  /* 0x0001322d0c003986 */ /* 0x0003e2000c101536 */
[----:B------:R-:W-:-:S03]  /*10100*/  ISETP.GT.AND P3, PT, R3, 0xa1, PT ;  /* 0x000000a10300780c */ /* 0x000fc60003f64270 */
[----:B------:R1:W-:Y:S01]  /*10110*/  @P0 STG.E.U16 desc[UR54][R8.64+0x130], R46 ;  /* 0x0001302e08000986 */ /* 0x0003e2000c101536 */
[C---:B------:R-:W-:Y:S02]  /*10120*/  ISETP.GT.AND P0, PT, R0.reuse, RZ, P2 ;  /* 0x000000ff0000720c */ /* 0x040fe40001704270 */
[C---:B------:R-:W-:Y:S01]  /*10130*/  ISETP.GT.AND P5, PT, R0.reuse, 0x8, P3 ;  /* 0x000000080000780c */ /* 0x040fe20001fa4270 */
[----:B------:R1:W-:Y:S01]  /*10140*/  @P1 STG.E.U16 desc[UR54][R8.64+0x132], R47 ;  /* 0x0001322f08001986 */ /* 0x0003e2000c101536 */
[----:B------:R-:W-:-:S09]  /*10150*/  ISETP.GT.AND P1, PT, R0, RZ, P3 ;  /* 0x000000ff0000720c */ /* 0x000fd20001f24270 */
[----:B------:R1:W-:Y:S01]  /*10160*/  @P0 STG.E.U16 desc[UR54][R4.64+0x140], R32 ;  /* 0x0001402004000986 */ /* 0x0003e2000c101536 */
[----:B------:R-:W-:-:S03]  /*10170*/  ISETP.GT.AND P0, PT, R3, 0xa9, PT ;  /* 0x000000a90300780c */ /* 0x000fc60003f04270 */
[----:B------:R1:W-:Y:S01]  /*10180*/  @P1 STG.E.U16 desc[UR54][R4.64+0x142], R33 ;  /* 0x0001422104001986 */ /* 0x0003e2000c101536 */
[----:B------:R-:W-:-:S03]  /*10190*/  ISETP.GT.AND P1, PT, R3, 0xa8, PT ;  /* 0x000000a80300780c */ /* 0x000fc60003f24270 */
[----:B------:R1:W-:Y:S01]  /*101a0*/  @P4 STG.E.U16 desc[UR54][R6.64+0x140], R34 ;  /* 0x0001402206004986 */ /* 0x0003e2000c101536 */
[----:B------:R-:W-:-:S03]  /*101b0*/  ISETP.GT.AND P4, PT, R0, RZ, P0 ;  /* 0x000000ff0000720c */ /* 0x000fc60000784270 */
[----:B------:R1:W-:Y:S01]  /*101c0*/  @P5 STG.E.U16 desc[UR54][R6.64+0x142], R35 ;  /* 0x0001422306005986 */ /* 0x0003e2000c101536 */
[----:B------:R-:W-:-:S09]  /*101d0*/  ISETP.GT.AND P5, PT, R0, RZ, P1 ;  /* 0x000000ff0000720c */ /* 0x000fd20000fa4270 */
        /* <DEDUP_REMOVED lines=10> */
[----:B------:R1:W-:Y:S01]  /*10280*/  @P4 STG.E.U16 desc[UR54][R12.64+0x140], R24 ;  /* 0x000140180c004986 */ /* 0x0003e2000c101536 */
[C---:B------:R-:W-:Y:S02]  /*10290*/  ISETP.GT.AND P4, PT, R0.reuse, 0x80, P0 ;  /* 0x000000800000780c */ /* 0x040fe40000784270 */
[C---:B------:R-:W-:Y:S01]  /*102a0*/  ISETP.GT.AND P0, PT, R0.reuse, 0x88, P0 ;  /* 0x000000880000780c */ /* 0x040fe20000704270 */
[----:B------:R1:W-:Y:S01]  /*102b0*/  @P5 STG.E.U16 desc[UR54][R12.64+0x142], R25 ;  /* 0x000142190c005986 */ /* 0x0003e2000c101536 */
[C---:B------:R-:W-:Y:S02]  /*102c0*/  ISETP.GT.AND P5, PT, R0.reuse, 0x80, P1 ;  /* 0x000000800000780c */ /* 0x040fe40000fa4270 */
[----:B------:R-:W-:Y:S01]  /*102d0*/  ISETP.GT.AND P1, PT, R0, 0x88, P1 ;  /* 0x000000880000780c */ /* 0x000fe20000f24270 */
[----:B------:R1:W-:Y:S04]  /*102e0*/  @P2 STG.E.U16 desc[UR54][R8.64+0x140], R26 ;  /* 0x0001401a08002986 */ /* 0x0003e8000c101536 */
[----:B------:R1:W-:Y:S04]  /*102f0*/  @P3 STG.E.U16 desc[UR54][R8.64+0x142], R27 ;  /* 0x0001421b08003986 */ /* 0x0003e8000c101536 */
[----:B------:R1:W-:Y:S04]  /*10300*/  @P4 STG.E.U16 desc[UR54][R12.64+0x152], R29 ;  /* 0x0001521d0c004986 */ /* 0x0003e8000c101536 */
[----:B------:R1:W-:Y:S04]  /*10310*/  @P5 STG.E.U16 desc[UR54][R12.64+0x150], R28 ;  /* 0x0001501c0c005986 */ /* 0x0003e8000c101536 */
[----:B------:R1:W-:Y:S04]  /*10320*/  @P1 STG.E.U16 desc[UR54][R8.64+0x150], R30 ;  /* 0x0001501e08001986 */ /* 0x0003e8000c101536 */
[----:B------:R1:W-:Y:S02]  /*10330*/  @P0 STG.E.U16 desc[UR54][R8.64+0x152], R31 ;  /* 0x0001521f08000986 */ /* 0x0003e4000c101536 */
.L_x_376:
[----:B------:R-:W-:Y:S05]  /*10340*/  BSYNC B0 ;  /* 0x0000000000007941 */ /* 0x000fea0003800000 */
.L_x_28:
[----:B------:R-:W-:Y:S01]  /*10350*/  ULDC UR4, c[0x0][0xc] ;  /* 0x0000030000047ab9 */ /* 0x000fe20000000800 */
[----:B------:R-:W-:Y:S01]  /*10360*/  ULDC UR5, c[0x0][0x10] ;  /* 0x0000040000057ab9 */ /* 0x000fe20000000800 */
[----:B0-----:R-:W1:Y:S01]  /*10370*/  LDC R3, c[0x0][0x14] ;  /* 0x00000500ff037b82 */ /* 0x001e620000000800 */
[----:B------:R-:W-:Y:S01]  /*10380*/  UIMAD.WIDE.U32 UR4, UR4, UR5, URZ ;  /* 0x00000005040472a5 */ /* 0x000fe2000f8e003f */
[----:B------:R-:W-:Y:S01]  /*10390*/  IMAD.MOV.U32 R16, RZ, RZ, R18 ;  /* 0x000000ffff107224 */ /* 0x000fe200078e0012 */
[----:B------:R-:W-:Y:S01]  /*103a0*/  PRMT R0, RZ, 0x7610, R0 ;  /* 0x00007610ff007816 */ /* 0x000fe20000000000 */
[----:B------:R-:W-:-:S03]  /*103b0*/  IMAD.MOV.U32 R22, RZ, RZ, -0x1 ;  /* 0xffffffffff167424 */ /* 0x000fc600078e00ff */
[----:B-1----:R-:W-:-:S04]  /*103c0*/  IMAD.WIDE.U32 R4, R3, UR4, R16 ;  /* 0x0000000403047c25 */ /* 0x002fc8000f8e0010 */
[----:B------:R-:W-:Y:S01]  /*103d0*/  IMAD R3, R3, UR5, RZ ;  /* 0x0000000503037c24 */ /* 0x000fe2000f8e02ff */
[----:B------:R-:W-:Y:S01]  /*103e0*/  ULDC.64 UR4, c[0x0][0x650] ;  /* 0x0001940000047ab9 */ /* 0x000fe20000000a00 */
[----:B------:R-:W-:Y:S01]  /*103f0*/  IMAD.MOV.U32 R18, RZ, RZ, R4 ;  /* 0x000000ffff127224 */ /* 0x000fe200078e0004 */
[----:B------:R-:W-:Y:S01]  /*10400*/  ISETP.GE.U32.AND P0, PT, R4, UR4, PT ;  /* 0x0000000404007c0c */ /* 0x000fe2000bf06070 */
[----:B------:R-:W-:Y:S02]  /*10410*/  IMAD.IADD R17, R5, 0x1, R3 ;  /* 0x0000000105117824 */ /* 0x000fe400078e0203 */
[----:B------:R-:W-:-:S03]  /*10420*/  IMAD.MOV.U32 R16, RZ, RZ, -0x1 ;  /* 0xffffffffff107424 */ /* 0x000fc600078e00ff */
[----:B------:R-:W-:-:S13]  /*10430*/  ISETP.GE.U32.AND.EX P0, PT, R17, UR5, PT, P0 ;  /* 0x0000000511007c0c */ /* 0x000fda000bf06100 */
[----:B------:R-:W-:Y:S05]  /*10440*/  @P0 BRA `(.L_x_377) ;  /* 0x0000000400700947 */ /* 0x000fea0003800000 */
[----:B---34-:R-:W0:Y:S01]  /*10450*/  S2R R12, SR_CTAID.X ;  /* 0x00000000000c7919 */ /* 0x018e220000002500 */
[----:B-----5:R-:W1:Y:S01]  /*10460*/  LDC.64 R10, c[0x0][0x628] ;  /* 0x00018a00ff0a7b82 */ /* 0x020e620000000a00 */
[----:B------:R-:W-:Y:S01]  /*10470*/  ULDC UR4, c[0x0][0x150] ;  /* 0x0000540000047ab9 */ /* 0x000fe20000000800 */
[----:B------:R-:W-:Y:S01]  /*10480*/  IMAD.MOV.U32 R8, RZ, RZ, R18 ;  /* 0x000000ffff087224 */ /* 0x000fe200078e0012 */
[----:B------:R-:W3:Y:S01]  /*10490*/  S2R R20, SR_CTAID.Y ;  /* 0x0000000000147919 */ /* 0x000ee20000002600 */
[----:B------:R-:W-:-:S04]  /*104a0*/  IMAD.MOV.U32 R9, RZ, RZ, R17 ;  /* 0x000000ffff097224 */ /* 0x000fc800078e0011 */
[----:B------:R-:W4:Y:S08]  /*104b0*/  LDC R19, c[0x0][0x144] ;  /* 0x00005100ff137b82 */ /* 0x000f300000000800 */
[----:B------:R-:W2:Y:S08]  /*104c0*/  LDC R0, c[0x0][0x630] ;  /* 0x00018c00ff007b82 */ /* 0x000eb00000000800 */
[----:B------:R-:W2:Y:S01]  /*104d0*/  LDC.64 R14, c[0x0][0x620] ;  /* 0x00018800ff0e7b82 */ /* 0x000ea20000000a00 */
[----:B-1----:R-:W-:-:S04]  /*104e0*/  ISETP.NE.U32.AND P0, PT, R10, RZ, PT ;  /* 0x000000ff0a00720c */ /* 0x002fc80003f05070 */
[----:B------:R-:W-:Y:S02]  /*104f0*/  ISETP.NE.AND.EX P0, PT, R11, RZ, PT, P0 ;  /* 0x000000ff0b00720c */ /* 0x000fe40003f05300 */
[----:B0-----:R-:W-:-:S05]  /*10500*/  I2FP.F32.U32 R3, R12 ;  /* 0x0000000c00037245 */ /* 0x001fca0000201000 */
[----:B------:R-:W-:-:S04]  /*10510*/  FMUL R3, R3, UR4 ;  /* 0x0000000403037c20 */ /* 0x000fc80008400000 */
[----:B------:R0:W1:Y:S02]  /*10520*/  F2I.U32.TRUNC.NTZ R16, R3 ;  /* 0x0000000300107305 */ /* 0x000064000020f000 */
[----:B---34-:R-:W-:Y:S05]  /*10530*/  @!P0 BRA `(.L_x_378) ;  /* 0x0000000000288947 */ /* 0x018fea0003800000 */
[----:B0-----:R-:W0:Y:S02]  /*10540*/  LDC R3, c[0x0][0x634] ;  /* 0x00018d00ff037b82 */ /* 0x001e240000000800 */
        /* <DEDUP_REMOVED lines=9> */
.L_x_378:
[----:B------:R-:W3:Y:S01]  /*105e0*/  LDC.64 R26, c[0x0][0x640] ;  /* 0x00019000ff1a7b82 */ /* 0x000ee20000000a00 */
[-CC-:B--2---:R-:W-:Y:S01]  /*105f0*/  SHF.R.U64 R13, R8, R0.reuse, R9.reuse ;  /* 0x00000000080d7219 */ /* 0x184fe20000001209 */
[----:B-1----:R-:W-:Y:S01]  /*10600*/  IMAD.MOV R7, RZ, RZ, -R16 ;  /* 0x000000ffff077224 */ /* 0x002fe200078e0a10 */
[----:B------:R-:W-:Y:S01]  /*10610*/  SHF.R.U32.HI R0, RZ, R0, R9 ;  /* 0x00000000ff007219 */ /* 0x000fe20000011609 */
[----:B------:R-:W-:Y:S01]  /*10620*/  IMAD.MOV.U32 R16, RZ, RZ, R18 ;  /* 0x000000ffff107224 */ /* 0x000fe200078e0012 */
[----:B0-----:R-:W-:Y:S01]  /*10630*/  IADD3 R3, P0, RZ, -R13, RZ ;  /* 0x8000000dff037210 */ /* 0x001fe20007f1e0ff */
[----:B------:R-:W-:Y:S01]  /*10640*/  ULDC UR4, c[0x0][0x154] ;  /* 0x0000550000047ab9 */ /* 0x000fe20000000800 */
[----:B------:R-:W-:Y:S01]  /*10650*/  IMAD R22, R19, R7, R12 ;  /* 0x0000000713167224 */ /* 0x000fe200078e020c */
[----:B------:R-:W0:Y:S01]  /*10660*/  LDC R6, c[0x0][0x618] ;  /* 0x00018600ff067b82 */ /* 0x000e220000000800 */
[----:B------:R-:W-:Y:S02]  /*10670*/  IMAD.MOV.U32 R7, RZ, RZ, 0x1 ;  /* 0x00000001ff077424 */ /* 0x000fe400078e00ff */
[----:B------:R-:W-:-:S04]  /*10680*/  IMAD.X R5, RZ, RZ, ~R0, P0 ;  /* 0x000000ffff057224 */ /* 0x000fc800000e0e00 */
[-C--:B------:R-:W-:Y:S01]  /*10690*/  IMAD R0, R5, R14.reuse, RZ ;  /* 0x0000000e05007224 */ /* 0x080fe200078e02ff */
[----:B------:R-:W1:Y:S01]  /*106a0*/  LDC R8, c[0x0][0x608] ;  /* 0x00018200ff087b82 */ /* 0x000e620000000800 */
[----:B------:R-:W-:-:S04]  /*106b0*/  IMAD.WIDE.U32 R4, R3, R14, R16 ;  /* 0x0000000e03047225 */ /* 0x000fc800078e0010 */
[----:B------:R-:W-:Y:S01]  /*106c0*/  IMAD R3, R3, R15, R0 ;  /* 0x0000000f03037224 */ /* 0x000fe200078e0200 */
[----:B------:R-:W-:Y:S02]  /*106d0*/  I2FP.F32.U32 R0, R20 ;  /* 0x0000001400007245 */ /* 0x000fe40000201000 */
[----:B------:R-:W2:Y:S01]  /*106e0*/  LDC R24, c[0x0][0x658] ;  /* 0x00019600ff187b82 */ /* 0x000ea20000000800 */
[----:B------:R-:W-:Y:S01]  /*106f0*/  IMAD.IADD R3, R5, 0x1, R3 ;  /* 0x0000000105037824 */ /* 0x000fe200078e0203 */
[----:B---3--:R-:W-:Y:S01]  /*10700*/  ISETP.NE.U32.AND P0, PT, R26, RZ, PT ;  /* 0x000000ff1a00720c */ /* 0x008fe20003f05070 */
[----:B------:R-:W-:Y:S01]  /*10710*/  FMUL R0, R0, UR4 ;  /* 0x0000000400007c20 */ /* 0x000fe20008400000 */
[----:B------:R-:W-:Y:S02]  /*10720*/  IMAD.MOV.U32 R5, RZ, RZ, -0x1 ;  /* 0xffffffffff057424 */ /* 0x000fe400078e00ff */
[----:B------:R-:W-:Y:S01]  /*10730*/  ISETP.NE.AND.EX P0, PT, R27, RZ, PT, P0 ;  /* 0x000000ff1b00720c */ /* 0x000fe20003f05300 */
[----:B------:R3:W4:Y:S01]  /*10740*/  F2I.U32.TRUNC.NTZ R15, R0 ;  /* 0x00000000000f7305 */ /* 0x000722000020f000 */
[----:B------:R-:W3:Y:S01]  /*10750*/  LDC R21, c[0x0][0x148] ;  /* 0x00005200ff157b82 */ /* 0x000ee20000000800 */
[----:B0-----:R-:W-:-:S02]  /*10760*/  SHF.R.U64 R12, R4, R6, R3 ;  /* 0x00000006040c7219 */ /* 0x001fc40000001203 */
[----:B------:R-:W-:-:S05]  /*10770*/  SHF.R.U32.HI R3, RZ, R6, R3 ;  /* 0x00000006ff037219 */ /* 0x000fca0000011603 */
[----:B------:R-:W0:Y:S01]  /*10780*/  LDC R16, c[0x0][0x600] ;  /* 0x00018000ff107b82 */ /* 0x000e220000000800 */
[-CC-:B-1----:R-:W-:Y:S02]  /*10790*/  SHF.R.U64 R10, R12, R8.reuse, R3.reuse ;  /* 0x000000080c0a7219 */ /* 0x182fe40000001203 */
[----:B------:R-:W-:-:S05]  /*107a0*/  SHF.R.U32.HI R3, RZ, R8, R3 ;  /* 0x00000008ff037219 */ /* 0x000fca0000011603 */
[----:B------:R-:W1:Y:S01]  /*107b0*/  LDC R25, c[0x0][0x648] ;  /* 0x00019200ff197b82 */ /* 0x000e620000000800 */
[-C--:B--2---:R-:W-:Y:S02]  /*107c0*/  SHF.L.U32 R4, R5, R24.reuse, RZ ;  /* 0x0000001805047219 */ /* 0x084fe400000006ff */
[-CC-:B------:R-:W-:Y:S02]  /*107d0*/  SHF.R.U64 R14, R10, R24.reuse, R3.reuse ;  /* 0x000000180a0e7219 */ /* 0x180fe40000001203 */
[----:B------:R-:W-:Y:S02]  /*107e0*/  SHF.R.U32.HI R5, RZ, R24, R3 ;  /* 0x00000018ff057219 */ /* 0x000fe40000011603 */
[----:B------:R-:W-:Y:S01]  /*107f0*/  LOP3.LUT R19, RZ, R4, RZ, 0x33, !PT ;  /* 0x00000004ff137212 */ /* 0x000fe200078e33ff */
[----:B------:R-:W2:Y:S01]  /*10800*/  LDC R28, c[0x0][0x638] ;  /* 0x00018e00ff1c7b82 */ /* 0x000ea20000000800 */
[----:B------:R-:W-:Y:S01]  /*10810*/  SHF.L.U32 R24, R7, R24, RZ ;  /* 0x0000001807187219 */ /* 0x000fe200000006ff */
[----:B------:R-:W-:-:S06]  /*10820*/  IMAD.MOV.U32 R4, RZ, RZ, R14 ;  /* 0x000000ffff047224 */ /* 0x000fcc00078e000e */
[----:B------:R-:W0:Y:S01]  /*10830*/  LDC R29, c[0x0][0x610] ;  /* 0x00018400ff1d7b82 */ /* 0x000e220000000800 */
[----:B----4-:R-:W-:Y:S05]  /*10840*/  @!P0 BRA `(.L_x_379) ;  /* 0x0000000000288947 */ /* 0x010fea0003800000 */
[----:B------:R-:W4:Y:S02]  /*10850*/  LDC R3, c[0x0][0x64c] ;  /* 0x00019300ff037b82 */ /* 0x000f240000000800 */
[----:B----4-:R-:W-:-:S05]  /*10860*/  IADD3 R3, P0, R14, R3, RZ ;  /* 0x000000030e037210 */ /* 0x010fca0007f1e0ff */
        /* <DEDUP_REMOVED lines=8> */
.L_x_379:
[----:B------:R-:W4:Y:S01]  /*108f0*/  LDC R3, c[0x0][0x65c] ;  /* 0x00019700ff037b82 */ /* 0x000f220000000800 */
[----:B-1-3--:R-:W-:Y:S01]  /*10900*/  SHF.R.U64 R0, R4, R25, R5 ;  /* 0x0000001904007219 */ /* 0x00afe20000001205 */
[----:B0-----:R-:W-:Y:S01]  /*10910*/  VIADD R5, R16, 0xffffffff ;  /* 0xffffffff10057836 */ /* 0x001fe20000000000 */
[----:B------:R-:W-:Y:S01]  /*10920*/  LOP3.LUT R19, R10, R19, RZ, 0xc0, !PT ;  /* 0x000000130a137212 */ /* 0x000fe200078ec0ff */
[----:B------:R-:W-:-:S03]  /*10930*/  IMAD.MOV R15, RZ, RZ, -R15 ;  /* 0x000000ffff0f7224 */ /* 0x000fc600078e0a0f */
[----:B------:R-:W-:Y:S01]  /*10940*/  LOP3.LUT R5, R12, R5, RZ, 0xc0, !PT ;  /* 0x000000050c057212 */ /* 0x000fe200078ec0ff */
[----:B------:R-:W-:Y:S01]  /*10950*/  IMAD R19, R24, R0, R19 ;  /* 0x0000000018137224 */ /* 0x000fe200078e0213 */
[----:B----4-:R-:W-:Y:S01]  /*10960*/  ISETP.NE.AND P0, PT, R3, 0x1, PT ;  /* 0x000000010300780c */ /* 0x010fe20003f05270 */
[----:B------:R-:W-:-:S04]  /*10970*/  IMAD.MOV R3, RZ, RZ, -R0 ;  /* 0x000000ffff037224 */ /* 0x000fc800078e0a00 */
[----:B--2---:R-:W-:Y:S02]  /*10980*/  IMAD R0, R3, R28, R14 ;  /* 0x0000001c03007224 */ /* 0x004fe400078e020e */
[----:B------:R-:W-:Y:S02]  /*10990*/  IMAD.MOV.U32 R3, RZ, RZ, 0x1 ;  /* 0x00000001ff037424 */ /* 0x000fe400078e00ff */
[----:B------:R-:W-:Y:S02]  /*109a0*/  IMAD R4, R0, R16, R5 ;  /* 0x0000001000047224 */ /* 0x000fe400078e0205 */
[----:B------:R-:W-:Y:S01]  /*109b0*/  IMAD.MOV.U32 R16, RZ, RZ, R13 ;  /* 0x000000ffff107224 */ /* 0x000fe200078e000d */
[----:B------:R-:W-:Y:S01]  /*109c0*/  PRMT R0, R3, 0x7610, R0 ;  /* 0x0000761003007816 */ /* 0x000fe20000000000 */
[----:B------:R-:W-:-:S04]  /*109d0*/  @P0 IMAD R22, R21, R15, R20 ;  /* 0x0000000f15160224 */ /* 0x000fc800078e0214 */
[----:B------:R-:W-:-:S05]  /*109e0*/  IMAD R19, R19, R29, R22 ;  /* 0x0000001d13137224 */ /* 0x000fca00078e0216 */
[----:B------:R-:W-:Y:S02]  /*109f0*/  SEL R22, R4, R19, !P0 ;  /* 0x0000001304167207 */ /* 0x000fe40004000000 */
[----:B------:R-:W-:-:S07]  /*10a00*/  SEL R19, R19, R4, !P0 ;  /* 0x0000000413137207 */ /* 0x000fce0004000000 */
.L_x_377:
[----:B------:R-:W-:-:S13]  /*10a10*/  LOP3.LUT P0, RZ, R0, 0xff, RZ, 0xc0, !PT ;  /* 0x000000ff00ff7812 */ /* 0x000fda000780c0ff */
[----:B------:R-:W-:Y:S05]  /*10a20*/  @P0 BRA `(.L_x_380) ;  /* 0xffffff0400440947 */ /* 0x000fea000383ffff */
[----:B------:R-:W-:Y:S05]  /*10a30*/  EXIT ;  /* 0x000000000000794d */ /* 0x000fea0003800000 */
.L_x_3:
[----:B0-----:R-:W-:Y:S01]  /*10a40*/  ULDC.64 UR4, c[0x0][0x650] ;  /* 0x0001940000047ab9 */ /* 0x001fe20000000a00 */
        /* <DEDUP_REMOVED lines=25> */
.L_x_382:
[--C-:B------:R-:W-:Y:S01]  /*10be0*/  SHF.R.U64 R12, R10, R14, R11.reuse ;  /* 0x0000000e0a0c7219 */ /* 0x100fe2000000120b */
[----:B------:R-:W0:Y:S01]  /*10bf0*/  LDC R22, c[0x0][0x618] ;  /* 0x00018600ff167b82 */ /* 0x000e220000000800 */
[----:B------:R-:W-:Y:S01]  /*10c00*/  I2FP.F32.U32 R6, R4 ;  /* 0x0000000400067245 */ /* 0x000fe20000201000 */
[----:B------:R-:W-:Y:S01]  /*10c10*/  ULDC UR4, c[0x0][0x150] ;  /* 0x0000540000047ab9 */ /* 0x000fe20000000800 */
[----:B------:R-:W-:Y:S01]  /*10c20*/  SHF.R.U32.HI R5, RZ, R14, R11 ;  /* 0x0000000eff057219 */ /* 0x000fe2000001160b */
[----:B------:R-:W-:Y:S01]  /*10c30*/  IMAD.MOV.U32 R16, RZ, RZ, R18 ;  /* 0x000000ffff107224 */ /* 0x000fe200078e0012 */
[----:B------:R-:W-:Y:S01]  /*10c40*/  IADD3 R9, P0, RZ, -R12, RZ ;  /* 0x8000000cff097210 */ /* 0x000fe20007f1e0ff */
[----:B------:R-:W-:Y:S01]  /*10c50*/  FMUL R11, R6, UR4 ;  /* 0x00000004060b7c20 */ /* 0x000fe20008400000 */
[----:B------:R-:W-:Y:S01]  /*10c60*/  ULDC UR4, c[0x0][0x154] ;  /* 0x0000550000047ab9 */ /* 0x000fe20000000800 */
[----:B------:R-:W1:Y:S02]  /*10c70*/  LDC.64 R24, c[0x0][0x640] ;  /* 0x00019000ff187b82 */ /* 0x000e640000000a00 */
[----:B------:R-:W-:-:S02]  /*10c80*/  IMAD.X R5, RZ, RZ, ~R5, P0 ;  /* 0x000000ffff057224 */ /* 0x000fc400000e0e05 */
[----:B------:R-:W2:Y:S01]  /*10c90*/  F2I.U32.TRUNC.NTZ R11, R11 ;  /* 0x0000000b000b7305 */ /* 0x000ea2000020f000 */
[----:B------:R-:W-:-:S03]  /*10ca0*/  IMAD.WIDE.U32 R6, R9, R20, R16 ;  /* 0x0000001409067225 */ /* 0x000fc600078e0010 */
[----:B------:R-:W3:Y:S01]  /*10cb0*/  LDC R13, c[0x0][0x144] ;  /* 0x00005100ff0d7b82 */ /* 0x000ee20000000800 */
[----:B------:R-:W-:-:S04]  /*10cc0*/  IMAD R8, R5, R20, RZ ;  /* 0x0000001405087224 */ /* 0x000fc800078e02ff */
[----:B------:R-:W-:Y:S02]  /*10cd0*/  IMAD R5, R9, R21, R8 ;  /* 0x0000001509057224 */ /* 0x000fe400078e0208 */
[----:B------:R-:W-:Y:S01]  /*10ce0*/  IMAD.MOV.U32 R8, RZ, RZ, -0x1 ;  /* 0xffffffffff087424 */ /* 0x000fe200078e00ff */
[----:B------:R-:W4:Y:S01]  /*10cf0*/  LDC R14, c[0x0][0x608] ;  /* 0x00018200ff0e7b82 */ /* 0x000f220000000800 */
[----:B------:R-:W-:Y:S01]  /*10d00*/  IMAD.IADD R5, R7, 0x1, R5 ;  /* 0x0000000107057824 */ /* 0x000fe200078e0205 */
[----:B------:R-:W-:-:S04]  /*10d10*/  I2FP.F32.U32 R7, R3 ;  /* 0x0000000300077245 */ /* 0x000fc80000201000 */
[-C--:B0-----:R-:W-:Y:S01]  /*10d20*/  SHF.R.U64 R10, R6, R22.reuse, R5 ;  /* 0x00000016060a7219 */ /* 0x081fe20000001205 */
[----:B--2---:R-:W-:Y:S01]  /*10d30*/  IMAD.MOV R6, RZ, RZ, -R11 ;  /* 0x000000ffff067224 */ /* 0x004fe200078e0a0b */
[----:B------:R-:W0:Y:S01]  /*10d40*/  LDC R9, c[0x0][0x658] ;  /* 0x00019600ff097b82 */ /* 0x000e220000000800 */
[----:B-1----:R-:W-:Y:S01]  /*10d50*/  ISETP.NE.U32.AND P0, PT, R24, RZ, PT ;  /* 0x000000ff1800720c */ /* 0x002fe20003f05070 */
[----:B------:R-:W-:Y:S01]  /*10d60*/  FMUL R7, R7, UR4 ;  /* 0x0000000407077c20 */ /* 0x000fe20008400000 */
[----:B------:R-:W-:Y:S02]  /*10d70*/  SHF.R.U32.HI R5, RZ, R22, R5 ;  /* 0x00000016ff057219 */ /* 0x000fe40000011605 */
[----:B------:R-:W-:-:S03]  /*10d80*/  ISETP.NE.AND.EX P0, PT, R25, RZ, PT, P0 ;  /* 0x000000ff1900720c */ /* 0x000fc60003f05300 */
[----:B------:R-:W1:Y:S01]  /*10d90*/  LDC R16, c[0x0][0x148] ;  /* 0x00005200ff107b82 */ /* 0x000e620000000800 */
[----:B---3--:R-:W-:Y:S02]  /*10da0*/  IMAD R21, R13, R6, R4 ;  /* 0x000000060d157224 */ /* 0x008fe400078e0204 */
[----:B------:R-:W-:-:S05]  /*10db0*/  IMAD.MOV.U32 R6, RZ, RZ, 0x1 ;  /* 0x00000001ff067424 */ /* 0x000fca00078e00ff */
[----:B------:R-:W2:Y:S01]  /*10dc0*/  LDC R19, c[0x0][0x600] ;  /* 0x00018000ff137b82 */ /* 0x000ea20000000800 */
[-CC-:B----4-:R-:W-:Y:S02]  /*10dd0*/  SHF.R.U64 R13, R10, R14.reuse, R5.reuse ;  /* 0x0000000e0a0d7219 */ /* 0x190fe40000001205 */
[----:B------:R-:W-:Y:S02]  /*10de0*/  SHF.R.U32.HI R4, RZ, R14, R5 ;  /* 0x0000000eff047219 */ /* 0x000fe40000011605 */
[----:B------:R3:W4:Y:S03]  /*10df0*/  F2I.U32.TRUNC.NTZ R14, R7 ;  /* 0x00000007000e7305 */ /* 0x000726000020f000 */
[----:B------:R-:W1:Y:S01]  /*10e00*/  LDC R20, c[0x0][0x648] ;  /* 0x00019200ff147b82 */ /* 0x000e620000000800 */
[-C--:B0-----:R-:W-:Y:S02]  /*10e10*/  SHF.R.U64 R15, R13, R9.reuse, R4 ;  /* 0x000000090d0f7219 */ /* 0x081fe40000001204 */
[----:B------:R-:W-:-:S02]  /*10e20*/  SHF.L.U32 R8, R8, R9, RZ ;  /* 0x0000000908087219 */ /* 0x000fc400000006ff */
[-C--:B------:R-:W-:Y:S01]  /*10e30*/  SHF.R.U32.HI R5, RZ, R9.reuse, R4 ;  /* 0x00000009ff057219 */ /* 0x080fe20000011604 */
[----:B------:R-:W-:Y:S01]  /*10e40*/  IMAD.MOV.U32 R4, RZ, RZ, R15 ;  /* 0x000000ffff047224 */ /* 0x000fe200078e000f */
[----:B------:R-:W-:Y:S01]  /*10e50*/  SHF.L.U32 R22, R6, R9, RZ ;  /* 0x0000000906167219 */ /* 0x000fe200000006ff */
[----:B------:R-:W0:Y:S01]  /*10e60*/  LDC R23, c[0x0][0x638] ;  /* 0x00018e00ff177b82 */ /* 0x000e220000000800 */
[----:B------:R-:W-:-:S07]  /*10e70*/  LOP3.LUT R26, RZ, R8, RZ, 0x33, !PT ;  /* 0x00000008ff1a7212 */ /* 0x000fce00078e33ff */
        /* <DEDUP_REMOVED lines=12> */
.L_x_383:
[----:B------:R-:W3:Y:S01]  /*10f40*/  LDC R6, c[0x0][0x65c] ;  /* 0x00019700ff067b82 */ /* 0x000ee20000000800 */
[----:B-1----:R-:W-:Y:S01]  /*10f50*/  SHF.R.U64 R5, R4, R20, R5 ;  /* 0x0000001404057219 */ /* 0x002fe20000001205 */
[----:B--2---:R-:W-:Y:S01]  /*10f60*/  VIADD R7, R19, 0xffffffff ;  /* 0xffffffff13077836 */ /* 0x004fe20000000000 */
[----:B------:R-:W-:Y:S01]  /*10f70*/  LOP3.LUT R4, R13, R26, RZ, 0xc0, !PT ;  /* 0x0000001a0d047212 */ /* 0x000fe200078ec0ff */
[----:B------:R-:W-:Y:S02]  /*10f80*/  IMAD.MOV R14, RZ, RZ, -R14 ;  /* 0x000000ffff0e7224 */ /* 0x000fe400078e0a0e */
[----:B------:R-:W-:Y:S01]  /*10f90*/  IMAD.MOV.U32 R8, RZ, RZ, R12 ;  /* 0x000000ffff087224 */ /* 0x000fe200078e000c */
[----:B------:R-:W-:Y:S01]  /*10fa0*/  LOP3.LUT R10, R10, R7, RZ, 0xc0, !PT ;  /* 0x000000070a0a7212 */ /* 0x000fe200078ec0ff */
[----:B------:R-:W-:Y:S01]  /*10fb0*/  IMAD R4, R22, R5, R4 ;  /* 0x0000000516047224 */ /* 0x000fe200078e0204 */
[----:B---3--:R-:W-:Y:S01]  /*10fc0*/  ISETP.NE.AND P0, PT, R6, 0x1, PT ;  /* 0x000000010600780c */ /* 0x008fe20003f05270 */
[----:B------:R-:W-:-:S12]  /*10fd0*/  IMAD.MOV R6, RZ, RZ, -R5 ;  /* 0x000000ffff067224 */ /* 0x000fd800078e0a05 */
[----:B------:R-:W-:Y:S02]  /*10fe0*/  @P0 IMAD R21, R16, R14, R3 ;  /* 0x0000000e10150224 */ /* 0x000fe400078e0203 */
[----:B0-----:R-:W-:Y:S02]  /*10ff0*/  IMAD R3, R6, R23, R15 ;  /* 0x0000001706037224 */ /* 0x001fe400078e020f */
[----:B------:R-:W-:Y:S02]  /*11000*/  IMAD R7, R4, R27, R21 ;  /* 0x0000001b04077224 */ /* 0x000fe400078e0215 */
[----:B------:R-:W-:Y:S02]  /*11010*/  IMAD R4, R3, R19, R10 ;  /* 0x0000001303047224 */ /* 0x000fe400078e020a */
[----:B------:R-:W-:-:S03]  /*11020*/  IMAD.MOV.U32 R6, RZ, RZ, 0x1 ;  /* 0x00000001ff067424 */ /* 0x000fc600078e00ff */
[----:B------:R-:W-:Y:S02]  /*11030*/  SEL R9, R4, R7, !P0 ;  /* 0x0000000704097207 */ /* 0x000fe40004000000 */
[----:B------:R-:W-:-:S07]  /*11040*/  SEL R7, R7, R4, !P0 ;  /* 0x0000000407077207 */ /* 0x000fce0004000000 */
.L_x_381:
[----:B------:R-:W-:-:S08]  /*11050*/  NOP ;  /* 0x0000000000007918 */ /* 0x000fd00000000000 */
[----:B------:R-:W0:-:S00]  /*11060*/  USETMAXREG.DEALLOC.CTAPOOL 0x28 ;  /* 0x00000028000079c8 */ /* 0x000e0000080e0500 */
[----:B0-----:R-:W-:-:S13]  /*11070*/  ISETP.NE.AND P0, PT, R0, RZ, PT ;  /* 0x000000ff0000720c */ /* 0x001fda0003f05270 */
[----:B------:R-:W-:Y:S05]  /*11080*/  @P0 EXIT ;  /* 0x000000000000094d */ /* 0x000fea0003800000 */
[----:B------:R-:W-:Y:S01]  /*11090*/  LOP3.LUT P0, RZ, R6, 0xff, RZ, 0xc0, !PT ;  /* 0x000000ff06ff7812 */ /* 0x000fe2000780c0ff */
[----:B------:R-:W-:Y:S02]  /*110a0*/  IMAD.MOV.U32 R3, RZ, RZ, 0x1 ;  /* 0x00000001ff037424 */ /* 0x000fe400078e00ff */
[----:B------:R-:W-:-:S10]  /*110b0*/  IMAD.MOV.U32 R0, RZ, RZ, RZ ;  /* 0x000000ffff007224 */ /* 0x000fd400078e00ff */
[----:B------:R-:W-:Y:S05]  /*110c0*/  @!P0 BRA `(.L_x_384) ;  /* 0x0000000c00448947 */ /* 0x000fea0003800000 */
[----:B------:R-:W0:Y:S01]  /*110d0*/  LDC R0, c[0x0][0x28c] ;  /* 0x0000a300ff007b82 */ /* 0x000e220000000800 */
[----:B------:R-:W1:Y:S01]  /*110e0*/  S2R R4, SR_TID.X ;  /* 0x0000000000047919 */ /* 0x000e620000002100 */
[----:B------:R-:W-:Y:S01]  /*110f0*/  ULDC UR5, c[0x0][0x600] ;  /* 0x0001800000057ab9 */ /* 0x000fe20000000800 */
[----:B------:R-:W-:Y:S01]  /*11100*/  ULDC UR4, c[0x0][0xc] ;  /* 0x0000030000047ab9 */ /* 0x000fe20000000800 */
[----:B------:R-:W-:Y:S01]  /*11110*/  UIADD3 UR16, UR5, -0x1, URZ ;  /* 0xffffffff05107890 */ /* 0x000fe2000fffe03f */
[----:B------:R-:W-:Y:S01]  /*11120*/  BSSY B0, `(.L_x_384) ;  /* 0x00000cb000007945 */ /* 0x000fe20003800000 */
[----:B------:R-:W-:Y:S01]  /*11130*/  ULDC UR6, c[0x0][0x658] ;  /* 0x0001960000067ab9 */ /* 0x000fe20000000800 */
[----:B------:R-:W-:Y:S01]  /*11140*/  ULDC UR5, c[0x0][0x10] ;  /* 0x0000040000057ab9 */ /* 0x000fe20000000800 */
[----:B------:R-:W-:Y:S01]  /*11150*/  UMOV UR7, 0xffffffff ;  /* 0xffffffff00077882 */ /* 0x000fe20000000000 */
[----:B------:R-:W-:Y:S01]  /*11160*/  UMOV UR8, 0x1 ;  /* 0x0000000100087882 */ /* 0x000fe20000000000 */
[----:B------:R-:W-:Y:S01]  /*11170*/  UIMAD.WIDE.U32 UR4, UR4, UR5, URZ ;  /* 0x00000005040472a5 */ /* 0x000fe2000f8e003f */
[----:B------:R-:W-:Y:S01]  /*11180*/  IMAD.MOV.U32 R11, RZ, RZ, 0x1 ;  /* 0x00000001ff0b7424 */ /* 0x000fe200078e00ff */
[----:B------:R-:W-:Y:S01]  /*11190*/  USHF.L.U32 UR7, UR7, UR6, URZ ;  /* 0x0000000607077299 */ /* 0x000fe2000800063f */
[----:B------:R-:W-:Y:S01]  /*111a0*/  LOP3.LUT R16, R2, 0x2, RZ, 0xfc, !PT ;  /* 0x0000000202107812 */ /* 0x000fe200078efcff */
[----:B------:R-:W-:-:S02]  /*111b0*/  USHF.L.U32 UR18, UR8, UR6, URZ ;  /* 0x0000000608127299 */ /* 0x000fc4000800063f */
[----:B------:R-:W-:Y:S01]  /*111c0*/  ULOP3.LUT UR17, URZ, UR7, URZ, 0x33, !UPT ;  /* 0x000000073f117292 */ /* 0x000fe2000f8e333f */
[----:B------:R-:W-:Y:S01]  /*111d0*/  ULDC UR6, c[0x0][0x14] ;  /* 0x0000050000067ab9 */ /* 0x000fe20000000800 */
[----:B------:R-:W-:Y:S01]  /*111e0*/  ULDC.64 UR22, c[0x0][0x198] ;  /* 0x0000660000167ab9 */ /* 0x000fe20000000a00 */
[----:B------:R-:W-:Y:S02]  /*111f0*/  UIMAD.WIDE.U32 UR20, UR4, UR6, URZ ;  /* 0x00000006041472a5 */ /* 0x000fe4000f8e003f */
[----:B------:R-:W-:Y:S01]  /*11200*/  UIMAD UR13, UR5, UR6, URZ ;  /* 0x00000006050d72a4 */ /* 0x000fe2000f8e023f */
[----:B0-----:R-:W-:-:S03]  /*11210*/  VIADD R0, R0, 0x3f ;  /* 0x0000003f00007836 */ /* 0x001fc60000000000 */
[----:B------:R-:W-:Y:S02]  /*11220*/  UIADD3 UR13, UR21, UR13, URZ ;  /* 0x0000000d150d7290 */ /* 0x000fe4000fffe03f */
[----:B------:R-:W-:-:S04]  /*11230*/  SHF.R.S32.HI R3, RZ, 0x1f, R0 ;  /* 0x0000001fff037819 */ /* 0x000fc80000011400 */
[----:B------:R-:W-:Y:S01]  /*11240*/  LEA.HI R3, R3, R0, RZ, 0x6 ;  /* 0x0000000003037211 */ /* 0x000fe200078f30ff */
[----:B------:R-:W-:Y:S01]  /*11250*/  IMAD.MOV.U32 R0, RZ, RZ, RZ ;  /* 0x000000ffff007224 */ /* 0x000fe200078e00ff */
[C---:B-1----:R-:W-:Y:S02]  /*11260*/  LOP3.LUT P2, RZ, R4.reuse, 0x7f, RZ, 0xc0, !PT ;  /* 0x0000007f04ff7812 */ /* 0x042fe4000784c0ff */
[----:B------:R-:W-:Y:S01]  /*11270*/  SHF.R.S32.HI R13, RZ, 0x6, R3 ;  /* 0x00000006ff0d7819 */ /* 0x000fe20000011403 */
[----:B------:R-:W-:Y:S01]  /*11280*/  IMAD.MOV.U32 R3, RZ, RZ, 0x1 ;  /* 0x00000001ff037424 */ /* 0x000fe200078e00ff */
[----:B------:R-:W-:-:S03]  /*11290*/  LOP3.LUT P0, RZ, R4, 0x1f, RZ, 0xc0, !PT ;  /* 0x0000001f04ff7812 */ /* 0x000fc6000780c0ff */
[----:B------:R-:W-:Y:S01]  /*112a0*/  VIADD R10, R13, 0x1 ;  /* 0x000000010d0a7836 */ /* 0x000fe20000000000 */
[----:B------:R-:W-:-:S13]  /*112b0*/  PLOP3.LUT P0, PT, P0, P2, PT, 0x8a, 0x0 ;  /* 0x000000000000781c */ /* 0x000fda0000705172 */
.L_x_396:
[----:B------:R-:W-:-:S03]  /*112c0*/  UMOV UR4, 0xffffffff ;  /* 0xffffffff00047882 */ /* 0x000fc60000000000 */
[----:B------:R-:W-:Y:S05]  /*112d0*/  BRA.DIV UR4, `(.L_x_385) ;  /* 0x0000000e04ac7947 */ /* 0x000fea000b800000 */
[----:B------:R-:W-:-:S13]  /*112e0*/  ELECT P6, URZ, PT ;  /* 0x00000000003f782f */ /* 0x000fda00038c0000 */
.L_x_407:
[----:B------:R-:W0:Y:S01]  /*112f0*/  LDC R4, c[0x0][0x28c] ;  /* 0x0000a300ff047b82 */ /* 0x000e220000000800 */
[----:B------:R-:W-:Y:S01]  /*11300*/  BSSY B1, `(.L_x_386) ;  /* 0x0000037000017945 */ /* 0x000fe20003800000 */
[----:B0-----:R-:W-:-:S13]  /*11310*/  ISETP.LT.OR P6, PT, R4, 0x1, !P6 ;  /* 0x000000010400780c */ /* 0x001fda00077c1670 */
[----:B------:R-:W-:Y:S05]  /*11320*/  @P6 BRA `(.L_x_387) ;  /* 0x0000000000d06947 */ /* 0x000fea0003800000 */
[----:B------:R-:W-:Y:S02]  /*11330*/  IMAD R14, R9, 0xb0, RZ ;  /* 0x000000b0090e7824 */ /* 0x000fe400078e02ff */
[----:B------:R-:W-:Y:S02]  /*11340*/  IMAD R15, R7, 0xc0, RZ ;  /* 0x000000c0070f7824 */ /* 0x000fe400078e02ff */
[----:B------:R-:W-:Y:S02]  /*11350*/  IMAD.MOV.U32 R20, RZ, RZ, RZ ;  /* 0x000000ffff147224 */ /* 0x000fe400078e00ff */
[----:B------:R-:W-:Y:S02]  /*11360*/  IMAD.MOV.U32 R4, RZ, RZ, R10 ;  /* 0x000000ffff047224 */ /* 0x000fe400078e000a */
[----:B------:R-:W-:Y:S02]  /*11370*/  IMAD.MOV.U32 R5, RZ, RZ, R3 ;  /* 0x000000ffff057224 */ /* 0x000fe400078e0003 */
[----:B------:R-:W-:-:S07]  /*11380*/  IMAD.MOV.U32 R6, RZ, RZ, R0 ;  /* 0x000000ffff067224 */ /* 0x000fce00078e0000 */
.L_x_391:
[----:B------:R-:W0:Y:S01]  /*11390*/  S2R R12, SR_CgaCtaId ;  /* 0x00000000000c7919 */ /* 0x000e220000008800 */
[----:B------:R-:W-:Y:S01]  /*113a0*/  MOV R7, 0x400 ;  /* 0x0000040000077802 */ /* 0x000fe20000000f00 */
[----:B------:R-:W1:Y:S03]  /*113b0*/  @!P2 LDC R9, c[0x0][0x500] ;  /* 0x00014000ff09ab82 */ /* 0x000e660000000800 */
[----:B0-----:R-:W-:Y:S02]  /*113c0*/  LEA R19, R12, R7, 0x18 ;  /* 0x000000070c137211 */ /* 0x001fe400078ec0ff */
[----:B------:R-:W-:-:S03]  /*113d0*/  SHF.L.U32 R7, R5, 0x1f, RZ ;  /* 0x0000001f05077819 */ /* 0x000fc600000006ff */
[----:B------:R-:W-:-:S04]  /*113e0*/  IMAD R12, R6, 0x8, R19 ;  /* 0x00000008060c7824 */ /* 0x000fc800078e0213 */
[----:B------:R-:W0:Y:S02]  /*113f0*/  SYNCS.PHASECHK.TRANS64.TRYWAIT P1, [R12+URZ+0x20], R7 ;  /* 0x000020070c0075a7 */ /* 0x000e24000802017f */
[----:B01----:R-:W-:Y:S05]  /*11400*/  @!P1 BRA `(.L_x_388) ;  /* 0x0000000c00809947 */ /* 0x003fea0003800000 */
.L_x_408:
[----:B0-----:R-:W-:Y:S01]  /*11410*/  PRMT R7, R16, 0x9910, RZ ;  /* 0x0000991010077816 */ /* 0x001fe200000000ff */
[----:B------:R0:W-:Y:S03]  /*11420*/  @!P2 SYNCS.ARRIVE.TRANS64 RZ, [R12+URZ], R9 ;  /* 0x000000090cffa9a7 */ /* 0x0001e6000800003f */
[----:B------:R-:W-:-:S13]  /*11430*/  ISETP.NE.AND P1, PT, R7, 0x2, PT ;  /* 0x000000020700780c */ /* 0x000fda0003f25270 */
[----:B0-----:R-:W-:Y:S05]  /*11440*/  @P1 BRA `(.L_x_389) ;  /* 0x0000000000041947 */ /* 0x001fea0003800000 */
[----:B------:R-:W-:Y:S01]  /*11450*/  BPT.TRAP 0x1 ;  /* 0x000000040000795c */ /* 0x000fe20000300000 */
.L_x_389:
[----:B------:R-:W-:Y:S05]  /*11460*/  @P0 BRA `(.L_x_390) ;  /* 0x0000000000040947 */ /* 0x000fea0003800000 */
[----:B------:R-:W-:Y:S01]  /*11470*/  BPT.TRAP 0x1 ;  /* 0x000000040000795c */ /* 0x000fe20000300000 */
.L_x_390:
[--C-:B------:R-:W-:Y:S01]  /*11480*/  IMAD R7, R6, 0x6000, R19.reuse ;  /* 0x0000600006077824 */ /* 0x100fe200078e0213 */
[----:B------:R-:W-:Y:S01]  /*11490*/  R2UR UR9, R12 ;  /* 0x000000000c0972ca */ /* 0x000fe200000e0000 */
[----:B------:R-:W-:Y:S01]  /*114a0*/  IMAD R19, R6, 0x5800, R19 ;  /* 0x0000580006137824 */ /* 0x000fe200078e0213 */
[----:B------:R-:W-:Y:S01]  /*114b0*/  UIADD3 UR4, UP0, UR22, 0xf0, URZ ;  /* 0x000000f016047890 */ /* 0x000fe2000ff1e03f */
[----:B------:R-:W-:Y:S01]  /*114c0*/  VIADD R4, R4, 0xffffffff ;  /* 0xffffffff04047836 */ /* 0x000fe20000000000 */
[----:B------:R-:W-:Y:S01]  /*114d0*/  R2UR UR5, R7 ;  /* 0x00000000070572ca */ /* 0x000fe200000e0000 */
[----:B------:R-:W-:Y:S01]  /*114e0*/  UIADD3 UR24, UP1, UR22, 0x1f0, URZ ;  /* 0x000001f016187890 */ /* 0x000fe2000ff3e03f */
[----:B------:R-:W-:Y:S01]  /*114f0*/  R2UR UR8, R19 ;  /* 0x00000000130872ca */ /* 0x000fe200000e0000 */
[----:B------:R-:W-:Y:S01]  /*11500*/  VIADD R6, R6, 0x1 ;  /* 0x0000000106067836 */ /* 0x000fe20000000000 */
[----:B------:R-:W-:Y:S01]  /*11510*/  R2UR UR11, R15 ;  /* 0x000000000f0b72ca */ /* 0x000fe200000e0000 */
[----:B------:R-:W-:Y:S01]  /*11520*/  UIADD3.X UR25, URZ, UR23, URZ, UP1, !UPT ;  /* 0x000000173f197290 */ /* 0x000fe20008ffe43f */
[----:B------:R-:W-:Y:S01]  /*11530*/  R2UR UR10, R20 ;  /* 0x00000000140a72ca */ /* 0x000fe200000e0000 */
[----:B------:R-:W-:Y:S01]  /*11540*/  UMOV UR6, 0x0 ;  /* 0x0000000000067882 */ /* 0x000fe20000000000 */
[----:B------:R-:W-:Y:S01]  /*11550*/  R2UR UR12, R8 ;  /* 0x00000000080c72ca */ /* 0x000fe200000e0000 */
[----:B------:R-:W-:Y:S01]  /*11560*/  UMOV UR7, 0x10000000 ;  /* 0x1000000000077882 */ /* 0x000fe20000000000 */
[----:B------:R-:W-:Y:S01]  /*11570*/  R2UR UR19, R14 ;  /* 0x000000000e1372ca */ /* 0x000fe200000e0000 */
[----:B------:R-:W-:Y:S01]  /*11580*/  VIADD R20, R20, 0x40 ;  /* 0x0000004014147836 */ /* 0x000fe20000000000 */
[----:B------:R-:W-:Y:S01]  /*11590*/  ISETP.GT.AND P3, PT, R4, 0x1, PT ;  /* 0x000000010400780c */ /* 0x000fe20003f64270 */
[----:B------:R-:W-:Y:S01]  /*115a0*/  UIADD3 UR14, UR5, 0x100, URZ ;  /* 0x00000100050e7890 */ /* 0x000fe2000fffe03f */
[----:B------:R-:W-:Y:S01]  /*115b0*/  ISETP.NE.AND P1, PT, R6, 0x4, PT ;  /* 0x000000040600780c */ /* 0x000fe20003f25270 */
[----:B------:R-:W-:-:S02]  /*115c0*/  UIADD3.X UR5, URZ, UR23, URZ, UP0, !UPT ;  /* 0x000000173f057290 */ /* 0x000fc400087fe43f */
[----:B------:R-:W-:Y:S01]  /*115d0*/  UIADD3 UR15, UR8, 0x18100, URZ ;  /* 0x00018100080f7890 */ /* 0x000fe2000fffe03f */
[----:B------:R-:W-:Y:S02]  /*115e0*/  SEL R12, RZ, 0x1, P1 ;  /* 0x00000001ff0c7807 */ /* 0x000fe40000800000 */
[----:B------:R-:W-:Y:S01]  /*115f0*/  UMOV UR8, UR14 ;  /* 0x0000000e00087c82 */ /* 0x000fe20008000000 */
[----:B------:R-:W-:Y:S02]  /*11600*/  SEL R6, R6, RZ, P1 ;  /* 0x000000ff06067207 */ /* 0x000fe40000800000 */
[----:B------:R-:W-:Y:S01]  /*11610*/  LOP3.LUT R5, R5, R12, RZ, 0x3c, !PT ;  /* 0x0000000c05057212 */ /* 0x000fe200078e3cff */
[----:B------:R0:W-:Y:S02]  /*11620*/  UTMALDG.3D [UR8], [UR4], desc[UR6] ;  /* 0x00000608040075b4 */ /* 0x0001e40008011000 */
[----:B0-----:R-:W-:Y:S01]  /*11630*/  UMOV UR8, UR15 ;  /* 0x0000000f00087c82 */ /* 0x001fe20008000000 */
[----:B------:R-:W-:-:S02]  /*11640*/  UMOV UR11, UR19 ;  /* 0x00000013000b7c82 */ /* 0x000fc40008000000 */
[----:B------:R0:W-:Y:S02]  /*11650*/  UTMALDG.3D [UR8], [UR24], desc[UR6] ;  /* 0x00000608180075b4 */ /* 0x0001e40008011000 */
[----:B0-----:R-:W-:Y:S05]  /*11660*/  @P3 BRA `(.L_x_391) ;  /* 0xfffffffc00483947 */ /* 0x001fea000383ffff */
.L_x_387:
[----:B------:R-:W-:Y:S05]  /*11670*/  BSYNC B1 ;  /* 0x0000000000017941 */ /* 0x000fea0003800000 */
.L_x_386:
[----:B------:R-:W-:Y:S01]  /*11680*/  LOP3.LUT P3, RZ, R11, 0xff, RZ, 0xc0, !PT ;  /* 0x000000ff0bff7812 */ /* 0x000fe2000786c0ff */
[----:B------:R-:W-:Y:S01]  /*11690*/  IMAD.IADD R0, R13, 0x1, R0 ;  /* 0x000000010d007824 */ /* 0x000fe200078e0200 */
[----:B------:R-:W-:Y:S01]  /*116a0*/  IADD3 R18, P4, R18, UR20, RZ ;  /* 0x0000001412127c10 */ /* 0x000fe2000ff9e0ff */
[----:B------:R-:W-:Y:S01]  /*116b0*/  ULDC.64 UR4, c[0x0][0x650] ;  /* 0x0001940000047ab9 */ /* 0x000fe20000000a00 */
[----:B------:R-:W-:Y:S01]  /*116c0*/  BSSY B1, `(.L_x_392) ;  /* 0x000006e000017945 */ /* 0x000fe20003800000 */
[----:B------:R-:W-:Y:S01]  /*116d0*/  IMAD.MOV.U32 R7, RZ, RZ, -0x1 ;  /* 0xffffffffff077424 */ /* 0x000fe200078e00ff */
[----:B------:R-:W-:Y:S01]  /*116e0*/  SHF.R.U32.HI R4, RZ, 0x2, R0 ;  /* 0x00000002ff047819 */ /* 0x000fe20000011600 */
[----:B------:R-:W-:Y:S01]  /*116f0*/  IMAD.MOV.U32 R9, RZ, RZ, -0x1 ;  /* 0xffffffffff097424 */ /* 0x000fe200078e00ff */
[----:B------:R-:W-:Y:S01]  /*11700*/  ISETP.GT.U32.AND P1, PT, R0, 0x3, PT ;  /* 0x000000030000780c */ /* 0x000fe20003f24070 */
[----:B------:R-:W-:Y:S01]  /*11710*/  IMAD.MOV.U32 R8, RZ, RZ, -0x1 ;  /* 0xffffffffff087424 */ /* 0x000fe200078e00ff */
[----:B------:R-:W-:-:S02]  /*11720*/  LOP3.LUT R4, R4, 0x1, RZ, 0xc0, !PT ;  /* 0x0000000104047812 */ /* 0x000fc400078ec0ff */
[----:B------:R-:W-:Y:S01]  /*11730*/  ISETP.LT.U32.AND P1, PT, R13, 0x4, P1 ;  /* 0x000000040d00780c */ /* 0x000fe20000f21070 */
[----:B------:R-:W0:Y:S01]  /*11740*/  @P3 S2R R6, SR_CgaCtaId ;  /* 0x0000000000063919 */ /* 0x000e220000008800 */
[----:B------:R-:W-:Y:S02]  /*11750*/  @P3 MOV R5, 0x400 ;  /* 0x0000040000053802 */ /* 0x000fe40000000f00 */
[----:B------:R-:W-:Y:S02]  /*11760*/  IADD3.X R17, R17, UR13, RZ, P4, !PT ;  /* 0x0000000d11117c10 */ /* 0x000fe4000a7fe4ff */
[----:B------:R-:W-:Y:S02]  /*11770*/  ISETP.GE.U32.AND P4, PT, R18, UR4, PT ;  /* 0x0000000412007c0c */ /* 0x000fe4000bf86070 */
[----:B------:R-:W-:Y:S02]  /*11780*/  LOP3.LUT R0, R0, 0x3, RZ, 0xc0, !PT ;  /* 0x0000000300007812 */ /* 0x000fe400078ec0ff */
[----:B------:R-:W-:-:S02]  /*11790*/  PRMT R11, RZ, 0x7610, R11 ;  /* 0x00007610ff0b7816 */ /* 0x000fc4000000000b */
[----:B0-----:R-:W-:-:S04]  /*117a0*/  @P3 LEA R5, R6, R5, 0x18 ;  /* 0x0000000506053211 */ /* 0x001fc800078ec0ff */
[----:B------:R0:W-:Y:S01]  /*117b0*/  @P3 SYNCS.ARRIVE.TRANS64.A1T0 RZ, [R5+URZ+0x58], RZ ;  /* 0x000058ff05ff39a7 */ /* 0x0001e2000810003f */
[----:B------:R-:W-:Y:S02]  /*117c0*/  ISETP.NE.U32.AND P3, PT, R4, 0x1, PT ;  /* 0x000000010400780c */ /* 0x000fe40003f65070 */
[----:B------:R-:W-:Y:S02]  /*117d0*/  SEL R4, RZ, 0x1, !P1 ;  /* 0x00000001ff047807 */ /* 0x000fe40004800000 */
[----:B------:R-:W-:Y:S02]  /*117e0*/  ISETP.GE.U32.AND.EX P1, PT, R17, UR5, PT, P4 ;  /* 0x0000000511007c0c */ /* 0x000fe4000bf26140 */
[----:B------:R-:W-:-:S04]  /*117f0*/  ISETP.GT.U32.AND P3, PT, R13, 0x3, !P3 ;  /* 0x000000030d00780c */ /* 0x000fc80005f64070 */
[----:B0-----:R-:W-:-:S04]  /*11800*/  SEL R5, RZ, 0x1, !P3 ;  /* 0x00000001ff057807 */ /* 0x001fc80005800000 */
[--C-:B------:R-:W-:Y:S02]  /*11810*/  LOP3.LUT R3, R5, R3, R4.reuse, 0x96, !PT ;  /* 0x0000000305037212 */ /* 0x100fe400078e9604 */
[----:B------:R-:W-:Y:S01]  /*11820*/  PRMT R4, RZ, 0x7610, R4 ;  /* 0x00007610ff047816 */ /* 0x000fe20000000004 */
[----:B------:R-:W-:Y:S06]  /*11830*/  @P1 BRA `(.L_x_393) ;  /* 0x0000000400581947 */ /* 0x000fec0003800000 */
[----:B------:R-:W-:Y:S01]  /*11840*/  ULDC.64 UR4, c[0x0][0x628] ;  /* 0x00018a0000047ab9 */ /* 0x000fe20000000a00 */
[----:B------:R-:W0:Y:S01]  /*11850*/  S2R R14, SR_CTAID.X ;  /* 0x00000000000e7919 */ /* 0x000e220000002500 */
[----:B------:R-:W-:Y:S01]  /*11860*/  ISETP.NE.U32.AND P1, PT, RZ, UR4, PT ;  /* 0x00000004ff007c0c */ /* 0x000fe2000bf25070 */
[----:B------:R-:W-:Y:S01]  /*11870*/  ULDC UR7, c[0x0][0x630] ;  /* 0x00018c0000077ab9 */ /* 0x000fe20000000800 */
[----:B------:R-:W-:Y:S01]  /*11880*/  IMAD.MOV.U32 R4, RZ, RZ, R18 ;  /* 0x000000ffff047224 */ /* 0x000fe200078e0012 */
[----:B------:R-:W1:Y:S01]  /*11890*/  S2R R12, SR_CTAID.Y ;  /* 0x00000000000c7919 */ /* 0x000e620000002600 */
[----:B------:R-:W-:Y:S01]  /*118a0*/  ISETP.NE.AND.EX P1, PT, RZ, UR5, PT, P1 ;  /* 0x00000005ff007c0c */ /* 0x000fe2000bf25310 */
[----:B------:R-:W-:-:S12]  /*118b0*/  IMAD.MOV.U32 R5, RZ, RZ, R17 ;  /* 0x000000ffff057224 */ /* 0x000fd800078e0011 */
[----:B------:R-:W-:Y:S05]  /*118c0*/  @!P1 BRA `(.L_x_394) ;  /* 0x0000000000289947 */ /* 0x000fea0003800000 */
[----:B------:R-:W-:Y:S02]  /*118d0*/  ULDC UR6, c[0x0][0x634] ;  /* 0x00018d0000067ab9 */ /* 0x000fe40000000800 */
[----:B------:R-:W-:-:S05]  /*118e0*/  IADD3 R9, P1, R18, UR6, RZ ;  /* 0x0000000612097c10 */ /* 0x000fca000ff3e0ff */
[----:B------:R-:W-:-:S04]  /*118f0*/  IMAD.X R15, RZ, RZ, R17, P1 ;  /* 0x000000ffff0f7224 */ /* 0x000fc800008e0611 */
[----:B------:R-:W-:-:S04]  /*11900*/  IMAD.WIDE.U32 R6, R15, UR4, RZ ;  /* 0x000000040f067c25 */ /* 0x000fc8000f8e00ff */
[----:B------:R-:W-:-:S04]  /*11910*/  IMAD.WIDE.U32 R6, P1, R9, UR5, R6 ;  /* 0x0000000509067c25 */ /* 0x000fc8000f820006 */
[----:B------:R-:W-:-:S04]  /*11920*/  IMAD.WIDE.U32 R8, R9, UR4, RZ ;  /* 0x0000000409087c25 */ /* 0x000fc8000f8e00ff */
[----:B------:R-:W-:Y:S01]  /*11930*/  IMAD.X R5, RZ, RZ, RZ, P1 ;  /* 0x000000ffff057224 */ /* 0x000fe200008e06ff */
[----:B------:R-:W-:Y:S01]  /*11940*/  IADD3 RZ, P1, R9, R6, RZ ;  /* 0x0000000609ff7210 */ /* 0x000fe20007f3e0ff */
[----:B------:R-:W-:-:S04]  /*11950*/  IMAD.MOV.U32 R4, RZ, RZ, R7 ;  /* 0x000000ffff047224 */ /* 0x000fc800078e0007 */
[----:B------:R-:W-:-:S08]  /*11960*/  IMAD.WIDE.U32.X R4, R15, UR5, R4, P1 ;  /* 0x000000050f047c25 */ /* 0x000fd000088e0404 */
.L_x_394:
[--C-:B------:R-:W-:Y:S01]  /*11970*/  SHF.R.U64 R8, R4, UR7, R5.reuse ;  /* 0x0000000704087c19 */ /* 0x100fe20008001205 */
[----:B------:R-:W-:Y:S01]  /*11980*/  ULDC.64 UR4, c[0x0][0x620] ;  /* 0x0001880000047ab9 */ /* 0x000fe20000000a00 */
[----:B------:R-:W-:Y:S01]  /*11990*/  SHF.R.U32.HI R4, RZ, UR7, R5 ;  /* 0x00000007ff047c19 */ /* 0x000fe20008011605 */
[----:B------:R-:W-:Y:S01]  /*119a0*/  IMAD.MOV.U32 R5, RZ, RZ, R17 ;  /* 0x000000ffff057224 */ /* 0x000fe200078e0011 */
[----:B------:R-:W-:Y:S01]  /*119b0*/  IADD3 R7, P1, RZ, -R8, RZ ;  /* 0x80000008ff077210 */ /* 0x000fe20007f3e0ff */
[----:B------:R-:W2:Y:S01]  /*119c0*/  LDC R25, c[0x0][0x144] ;  /* 0x00005100ff197b82 */ /* 0x000ea20000000800 */
[----:B0-----:R-:W-:Y:S01]  /*119d0*/  I2FP.F32.U32 R9, R14 ;  /* 0x0000000e00097245 */ /* 0x001fe20000201000 */
[----:B------:R-:W-:Y:S01]  /*119e0*/  ULDC.64 UR8, c[0x0][0x640] ;  /* 0x0001900000087ab9 */ /* 0x000fe20000000a00 */
[----:B------:R-:W-:Y:S01]  /*119f0*/  ULDC UR6, c[0x0][0x608] ;  /* 0x0001820000067ab9 */ /* 0x000fe20000000800 */
[----:B------:R-:W-:Y:S01]  /*11a00*/  IMAD.X R4, RZ, RZ, ~R4, P1 ;  /* 0x000000ffff047224 */ /* 0x000fe200008e0e04 */
[----:B------:R-:W-:-:S03]  /*11a10*/  ISETP.NE.U32.AND P1, PT, RZ, UR8, PT ;  /* 0x00000008ff007c0c */ /* 0x000fc6000bf25070 */
[----:B------:R-:W-:Y:S01]  /*11a20*/  IMAD R6, R4, UR4, RZ ;  /* 0x0000000404067c24 */ /* 0x000fe2000f8e02ff */
[----:B------:R-:W0:Y:S01]  /*11a30*/  LDC R19, c[0x0][0x148] ;  /* 0x00005200ff137b82 */ /* 0x000e220000000800 */
[----:B------:R-:W-:Y:S01]  /*11a40*/  IMAD.MOV.U32 R4, RZ, RZ, R18 ;  /* 0x000000ffff047224 */ /* 0x000fe200078e0012 */
[----:B------:R-:W-:-:S03]  /*11a50*/  ISETP.NE.AND.EX P1, PT, RZ, UR9, PT, P1 ;  /* 0x00000009ff007c0c */ /* 0x000fc6000bf25310 */
[----:B------:R-:W-:Y:S01]  /*11a60*/  IMAD.WIDE.U32 R4, R7, UR4, R4 ;  /* 0x0000000407047c25 */ /* 0x000fe2000f8e0004 */
[----:B------:R-:W-:-:S03]  /*11a70*/  ULDC UR4, c[0x0][0x150] ;  /* 0x0000540000047ab9 */ /* 0x000fc60000000800 */
[----:B------:R-:W-:Y:S02]  /*11a80*/  IMAD R7, R7, UR5, R6 ;  /* 0x0000000507077c24 */ /* 0x000fe4000f8e0206 */
[----:B------:R-:W-:Y:S01]  /*11a90*/  FMUL R6, R9, UR4 ;  /* 0x0000000409067c20 */ /* 0x000fe20008400000 */
[----:B------:R-:W-:Y:S01]  /*11aa0*/  ULDC UR4, c[0x0][0x618] ;  /* 0x0001860000047ab9 */ /* 0x000fe20000000800 */
[----:B------:R-:W-:Y:S01]  /*11ab0*/  ULDC UR5, c[0x0][0x154] ;  /* 0x0000550000057ab9 */ /* 0x000fe20000000800 */
[----:B------:R-:W-:-:S03]  /*11ac0*/  IMAD.IADD R5, R5, 0x1, R7 ;  /* 0x0000000105057824 */ /* 0x000fc600078e0207 */
[----:B------:R-:W3:Y:S02]  /*11ad0*/  F2I.U32.TRUNC.NTZ R6, R6 ;  /* 0x0000000600067305 */ /* 0x000ee4000020f000 */
[----:B------:R-:W-:Y:S02]  /*11ae0*/  SHF.R.U64 R9, R4, UR4, R5 ;  /* 0x0000000404097c19 */ /* 0x000fe40008001205 */
[----:B-1----:R-:W-:-:S05]  /*11af0*/  I2FP.F32.U32 R4, R12 ;  /* 0x0000000c00047245 */ /* 0x002fca0000201000 */
[----:B------:R-:W-:Y:S01]  /*11b00*/  FMUL R21, R4, UR5 ;  /* 0x0000000504157c20 */ /* 0x000fe20008400000 */
[----:B------:R-:W-:Y:S01]  /*11b10*/  SHF.R.U32.HI R4, RZ, UR4, R5 ;  /* 0x00000004ff047c19 */ /* 0x000fe20008011605 */
[----:B------:R-:W-:-:S03]  /*11b20*/  ULDC UR4, c[0x0][0x658] ;  /* 0x0001960000047ab9 */ /* 0x000fc60000000800 */
[--C-:B------:R-:W-:Y:S01]  /*11b30*/  SHF.R.U64 R20, R9, UR6, R4.reuse ;  /* 0x0000000609147c19 */ /* 0x100fe20008001204 */
[----:B------:R-:W1:Y:S01]  /*11b40*/  F2I.U32.TRUNC.NTZ R21, R21 ;  /* 0x0000001500157305 */ /* 0x000e62000020f000 */
[----:B------:R-:W-:Y:S01]  /*11b50*/  SHF.R.U32.HI R5, RZ, UR6, R4 ;  /* 0x00000006ff057c19 */ /* 0x000fe20008011604 */
[----:B---3--:R-:W-:-:S03]  /*11b60*/  IMAD.MOV R6, RZ, RZ, -R6 ;  /* 0x000000ffff067224 */ /* 0x008fc600078e0a06 */
[--C-:B------:R-:W-:Y:S01]  /*11b70*/  SHF.R.U64 R15, R20, UR4, R5.reuse ;  /* 0x00000004140f7c19 */ /* 0x100fe20008001205 */
[----:B--2---:R-:W-:Y:S01]  /*11b80*/  IMAD R14, R25, R6, R14 ;  /* 0x00000006190e7224 */ /* 0x004fe200078e020e */
[----:B------:R-:W-:-:S03]  /*11b90*/  SHF.R.U32.HI R23, RZ, UR4, R5 ;  /* 0x00000004ff177c19 */ /* 0x000fc60008011605 */
[----:B------:R-:W-:Y:S02]  /*11ba0*/  IMAD.MOV.U32 R4, RZ, RZ, R15 ;  /* 0x000000ffff047224 */ /* 0x000fe400078e000f */
[----:B------:R-:W-:Y:S01]  /*11bb0*/  IMAD.MOV.U32 R5, RZ, RZ, R23 ;  /* 0x000000ffff057224 */ /* 0x000fe200078e0017 */
[----:B------:R-:W-:Y:S06]  /*11bc0*/  @!P1 BRA `(.L_x_395) ;  /* 0x0000000000289947 */ /* 0x000fec0003800000 */
[----:B------:R-:W-:Y:S02]  /*11bd0*/  ULDC UR4, c[0x0][0x64c] ;  /* 0x0001930000047ab9 */ /* 0x000fe40000000800 */
[----:B------:R-:W-:-:S05]  /*11be0*/  IADD3 R5, P1, R15, UR4, RZ ;  /* 0x000000040f057c10 */ /* 0x000fca000ff3e0ff */
[----:B------:R-:W-:-:S04]  /*11bf0*/  IMAD.X R23, RZ, RZ, R23, P1 ;  /* 0x000000ffff177224 */ /* 0x000fc800008e0617 */
[----:B------:R-:W-:-:S04]  /*11c00*/  IMAD.WIDE.U32 R6, R23, UR8, RZ ;  /* 0x0000000817067c25 */ /* 0x000fc8000f8e00ff */
[----:B------:R-:W-:-:S04]  /*11c10*/  IMAD.WIDE.U32 R6, P1, R5, UR9, R6 ;  /* 0x0000000905067c25 */ /* 0x000fc8000f820006 */
[----:B------:R-:W-:-:S04]  /*11c20*/  IMAD.WIDE.U32 R4, R5, UR8, RZ ;  /* 0x0000000805047c25 */ /* 0x000fc8000f8e00ff */
[----:B------:R-:W-:Y:S01]  /*11c30*/  IMAD.MOV.U32 R4, RZ, RZ, R7 ;  /* 0x000000ffff047224 */ /* 0x000fe200078e0007 */
[----:B------:R-:W-:Y:S01]  /*11c40*/  IADD3 RZ, P3, R5, R6, RZ ;  /* 0x0000000605ff7210 */ /* 0x000fe20007f7e0ff */
[----:B------:R-:W-:-:S04]  /*11c50*/  IMAD.X R5, RZ, RZ, RZ, P1 ;  /* 0x000000ffff057224 */ /* 0x000fc800008e06ff */
[----:B------:R-:W-:-:S08]  /*11c60*/  IMAD.WIDE.U32.X R4, R23, UR9, R4, P3 ;  /* 0x0000000917047c25 */ /* 0x000fd000098e0404 */
.L_x_395:
[----:B------:R-:W2:Y:S01]  /*11c70*/  LDC R6, c[0x0][0x65c] ;  /* 0x00019700ff067b82 */ /* 0x000ea20000000800 */
[----:B------:R-:W-:Y:S01]  /*11c80*/  ULDC UR4, c[0x0][0x648] ;  /* 0x0001920000047ab9 */ /* 0x000fe20000000800 */
[----:B------:R-:W-:Y:S01]  /*11c90*/  LOP3.LUT R20, R20, UR17, RZ, 0xc0, !PT ;  /* 0x0000001114147c12 */ /* 0x000fe2000f8ec0ff */
[----:B-1----:R-:W-:Y:S01]  /*11ca0*/  IMAD.MOV R21, RZ, RZ, -R21 ;  /* 0x000000ffff157224 */ /* 0x002fe200078e0a15 */
[----:B------:R-:W-:Y:S01]  /*11cb0*/  SHF.R.U64 R5, R4, UR4, R5 ;  /* 0x0000000404057c19 */ /* 0x000fe20008001205 */
[----:B------:R-:W-:Y:S01]  /*11cc0*/  ULDC UR4, c[0x0][0x638] ;  /* 0x00018e0000047ab9 */ /* 0x000fe20000000800 */
[----:B------:R-:W-:-:S03]  /*11cd0*/  ULDC UR5, c[0x0][0x610] ;  /* 0x0001840000057ab9 */ /* 0x000fc60000000800 */
[----:B------:R-:W-:Y:S02]  /*11ce0*/  IMAD.MOV R4, RZ, RZ, -R5 ;  /* 0x000000ffff047224 */ /* 0x000fe400078e0a05 */
[----:B------:R-:W-:Y:S02]  /*11cf0*/  IMAD R5, R5, UR18, R20 ;  /* 0x0000001205057c24 */ /* 0x000fe4000f8e0214 */
[----:B------:R-:W-:Y:S01]  /*11d00*/  IMAD R15, R4, UR4, R15 ;  /* 0x00000004040f7c24 */ /* 0x000fe2000f8e020f */
[----:B------:R-:W-:Y:S01]  /*11d10*/  ULDC UR4, c[0x0][0x600] ;  /* 0x0001800000047ab9 */ /* 0x000fe20000000800 */
[----:B------:R-:W-:Y:S01]  /*11d20*/  IMAD.MOV.U32 R4, RZ, RZ, 0x1 ;  /* 0x00000001ff047424 */ /* 0x000fe200078e00ff */
[----:B--2---:R-:W-:Y:S02]  /*11d30*/  ISETP.NE.AND P1, PT, R6, 0x1, PT ;  /* 0x000000010600780c */ /* 0x004fe40003f25270 */
[----:B------:R-:W-:-:S05]  /*11d40*/  LOP3.LUT R6, R9, UR16, RZ, 0xc0, !PT ;  /* 0x0000001009067c12 */ /* 0x000fca000f8ec0ff */
[----:B------:R-:W-:-:S06]  /*11d50*/  IMAD R15, R15, UR4, R6 ;  /* 0x000000040f0f7c24 */ /* 0x000fcc000f8e0206 */
[----:B0-----:R-:W-:-:S04]  /*11d60*/  @P1 IMAD R14, R19, R21, R12 ;  /* 0x00000015130e1224 */ /* 0x001fc800078e020c */
[----:B------:R-:W-:-:S05]  /*11d70*/  IMAD R14, R5, UR5, R14 ;  /* 0x00000005050e7c24 */ /* 0x000fca000f8e020e */
[----:B------:R-:W-:Y:S02]  /*11d80*/  SEL R9, R15, R14, !P1 ;  /* 0x0000000e0f097207 */ /* 0x000fe40004800000 */
[----:B------:R-:W-:-:S07]  /*11d90*/  SEL R7, R14, R15, !P1 ;  /* 0x0000000f0e077207 */ /* 0x000fce0004800000 */
.L_x_393:
[----:B------:R-:W-:Y:S05]  /*11da0*/  BSYNC B1 ;  /* 0x0000000000017941 */ /* 0x000fea0003800000 */
.L_x_392:
[----:B------:R-:W-:-:S13]  /*11db0*/  LOP3.LUT P1, RZ, R4, 0xff, RZ, 0xc0, !PT ;  /* 0x000000ff04ff7812 */ /* 0x000fda000782c0ff */
[----:B------:R-:W-:Y:S05]  /*11dc0*/  @P1 BRA `(.L_x_396) ;  /* 0xfffffff4003c1947 */ /* 0x000fea000383ffff */
[----:B------:R-:W-:Y:S05]  /*11dd0*/  BSYNC B0 ;  /* 0x0000000000007941 */ /* 0x000fea0003800000 */
.L_x_384:
[----:B------:R-:W-:-:S03]  /*11de0*/  UMOV UR4, 0xffffffff ;  /* 0xffffffff00047882 */ /* 0x000fc60000000000 */
[----:B------:R-:W-:Y:S05]  /*11df0*/  BRA.DIV UR4, `(.L_x_397) ;  /* 0x0000000604187947 */ /* 0x000fea000b800000 */
[----:B------:R-:W-:-:S13]  /*11e00*/  ELECT P6, URZ, PT ;  /* 0x00000000003f782f */ /* 0x000fda00038c0000 */
.L_x_411:
[----:B------:R-:W-:Y:S04]  /*11e10*/  BSSY B0, `(.L_x_398) ;  /* 0x000002b000007945 */ /* 0x000fe80003800000 */
[----:B------:R-:W-:Y:S05]  /*11e20*/  @!P6 BRA `(.L_x_399) ;  /* 0x0000000000a4e947 */ /* 0x000fea0003800000 */
[----:B------:R-:W-:-:S04]  /*11e30*/  LOP3.LUT R2, R2, 0x2, RZ, 0xfc, !PT ;  /* 0x0000000202027812 */ /* 0x000fc800078efcff */
[----:B------:R-:W-:-:S13]  /*11e40*/  ISETP.NE.AND P0, PT, R2, 0x3, PT ;  /* 0x000000030200780c */ /* 0x000fda0003f05270 */
[----:B------:R-:W-:Y:S05]  /*11e50*/  @!P0 BRA `(.L_x_400) ;  /* 0x0000000000048947 */ /* 0x000fea0003800000 */
[----:B------:R-:W-:Y:S01]  /*11e60*/  BPT.TRAP 0x1 ;  /* 0x000000040000795c */ /* 0x000fe20000300000 */
.L_x_400:
[----:B------:R-:W0:Y:S01]  /*11e70*/  S2R R5, SR_CgaCtaId ;  /* 0x0000000000057919 */ /* 0x000e220000008800 */
[----:B------:R-:W-:Y:S02]  /*11e80*/  MOV R2, 0x400 ;  /* 0x0000040000027802 */ /* 0x000fe40000000f00 */
[----:B------:R-:W-:Y:S02]  /*11e90*/  SHF.L.U32 R4, R3, 0x1f, RZ ;  /* 0x0000001f03047819 */ /* 0x000fe400000006ff */
[----:B0-----:R-:W-:-:S05]  /*11ea0*/  LEA R5, R5, R2, 0x18 ;  /* 0x0000000205057211 */ /* 0x001fca00078ec0ff */
[----:B------:R-:W-:-:S04]  /*11eb0*/  VIADD R5, R5, 0x20 ;  /* 0x0000002005057836 */ /* 0x000fc80000000000 */
[C---:B------:R-:W-:Y:S02]  /*11ec0*/  IMAD R7, R0.reuse, 0x8, R5 ;  /* 0x0000000800077824 */ /* 0x040fe400078e0205 */
[----:B------:R-:W-:Y:S02]  /*11ed0*/  VIADD R0, R0, 0x1 ;  /* 0x0000000100007836 */ /* 0x000fe40000000000 */
[----:B------:R-:W0:Y:S03]  /*11ee0*/  SYNCS.PHASECHK.TRANS64.TRYWAIT P0, [R7+URZ], R4 ;  /* 0x00000004070075a7 */ /* 0x000e26000800017f */
[----:B------:R-:W-:-:S04]  /*11ef0*/  ISETP.NE.AND P1, PT, R0, 0x4, PT ;  /* 0x000000040000780c */ /* 0x000fc80003f25270 */
[----:B------:R-:W-:Y:S02]  /*11f00*/  SEL R2, RZ, 0x1, P1 ;  /* 0x00000001ff027807 */ /* 0x000fe40000800000 */
[----:B------:R-:W-:Y:S02]  /*11f10*/  SEL R0, R0, RZ, P1 ;  /* 0x000000ff00007207 */ /* 0x000fe40000800000 */
[----:B------:R-:W-:-:S03]  /*11f20*/  LOP3.LUT R9, R3, R2, RZ, 0x3c, !PT ;  /* 0x0000000203097212 */ /* 0x000fc600078e3cff */
[----:B------:R-:W-:Y:S01]  /*11f30*/  IMAD R6, R0, 0x8, R5 ;  /* 0x0000000800067824 */ /* 0x000fe200078e0205 */
[----:B------:R-:W-:Y:S01]  /*11f40*/  SHF.L.U32 R3, R9, 0x1f, RZ ;  /* 0x0000001f09037819 */ /* 0x000fe200000006ff */
[----:B0-----:R-:W-:Y:S06]  /*11f50*/  @!P0 BRA `(.L_x_401) ;  /* 0x0000000000e08947 */ /* 0x001fec0003800000 */
.L_x_412:
[----:B------:R-:W1:Y:S01]  /*11f60*/  SYNCS.PHASECHK.TRANS64.TRYWAIT P0, [R6+URZ], R3 ;  /* 0x00000003060075a7 */ /* 0x000e62000800017f */
[----:B------:R-:W-:-:S05]  /*11f70*/  VIADD R0, R0, 0x1 ;  /* 0x0000000100007836 */ /* 0x000fca0000000000 */
[----:B------:R-:W-:-:S04]  /*11f80*/  ISETP.NE.AND P1, PT, R0, 0x4, PT ;  /* 0x000000040000780c */ /* 0x000fc80003f25270 */
[----:B------:R-:W-:Y:S02]  /*11f90*/  SEL R2, RZ, 0x1, P1 ;  /* 0x00000001ff027807 */ /* 0x000fe40000800000 */
[----:B------:R-:W-:Y:S02]  /*11fa0*/  SEL R0, R0, RZ, P1 ;  /* 0x000000ff00007207 */ /* 0x000fe40000800000 */
[----:B------:R-:W-:-:S03]  /*11fb0*/  LOP3.LUT R9, R9, R2, RZ, 0x3c, !PT ;  /* 0x0000000209097212 */ /* 0x000fc600078e3cff */
[----:B0-----:R-:W-:Y:S01]  /*11fc0*/  IMAD R7, R0, 0x8, R5 ;  /* 0x0000000800077824 */ /* 0x001fe200078e0205 */
[----:B------:R-:W-:Y:S01]  /*11fd0*/  SHF.L.U32 R4, R9, 0x1f, RZ ;  /* 0x0000001f09047819 */ /* 0x000fe200000006ff */
[----:B-1----:R-:W-:Y:S06]  /*11fe0*/  @!P0 BRA `(.L_x_402) ;  /* 0x0000000000d08947 */ /* 0x002fec0003800000 */
.L_x_413:
[----:B------:R-:W1:Y:S01]  /*11ff0*/  SYNCS.PHASECHK.TRANS64.TRYWAIT P0, [R7+URZ], R4 ;  /* 0x00000004070075a7 */ /* 0x000e62000800017f */
[----:B------:R-:W-:-:S05]  /*12000*/  VIADD R0, R0, 0x1 ;  /* 0x0000000100007836 */ /* 0x000fca0000000000 */
[----:B------:R-:W-:-:S04]  /*12010*/  ISETP.NE.AND P1, PT, R0, 0x4, PT ;  /* 0x000000040000780c */ /* 0x000fc80003f25270 */
[----:B------:R-:W-:Y:S02]  /*12020*/  SEL R2, RZ, 0x1, P1 ;  /* 0x00000001ff027807 */ /* 0x000fe40000800000 */
[----:B------:R-:W-:Y:S02]  /*12030*/  SEL R0, R0, RZ, P1 ;  /* 0x000000ff00007207 */ /* 0x000fe40000800000 */
[----:B------:R-:W-:Y:S01]  /*12040*/  LOP3.LUT R2, R9, R2, RZ, 0x3c, !PT ;  /* 0x0000000209027212 */ /* 0x000fe200078e3cff */
[----:B-1----:R-:W-:Y:S06]  /*12050*/  @!P0 BRA `(.L_x_403) ;  /* 0x0000000000c88947 */ /* 0x002fec0003800000 */
.L_x_414:
[----:B------:R-:W-:Y:S01]  /*12060*/  IMAD R5, R0, 0x8, R5 ;  /* 0x0000000800057824 */ /* 0x000fe200078e0205 */
[----:B------:R-:W-:-:S07]  /*12070*/  SHF.L.U32 R0, R2, 0x1f, RZ ;  /* 0x0000001f02007819 */ /* 0x000fce00000006ff */
.L_x_404:
[----:B--2---:R2:W3:Y:S02]  /*12080*/  SYNCS.PHASECHK.TRANS64.TRYWAIT P0, [R5+URZ], R0 ;  /* 0x00000000050075a7 */ /* 0x0044e4000800017f */
[----:B---3--:R-:W-:Y:S05]  /*12090*/  @!P0 NANOSLEEP.SYNCS 0x989680 ;  /* 0x009896800000895d */ /* 0x008fea0003900000 */
[----:B------:R-:W3:Y:S02]  /*120a0*/  @!P0 SYNCS.PHASECHK.TRANS64 P0, [R5+URZ], R0 ;  /* 0x00000000050085a7 */ /* 0x000ee4000800007f */
[----:B---3--:R-:W-:Y:S05]  /*120b0*/  @!P0 BRA `(.L_x_404) ;  /* 0xfffffffc00f08947 */ /* 0x008fea000383ffff */
.L_x_399:
[----:B------:R-:W-:Y:S05]  /*120c0*/  BSYNC B0 ;  /* 0x0000000000007941 */ /* 0x000fea0003800000 */
.L_x_398:
[----:B------:R-:W-:Y:S05]  /*120d0*/  EXIT ;  /* 0x000000000000794d */ /* 0x000fea0003800000 */
.L_x_17:
[----:B----4-:R4:W0:Y:S02]  /*120e0*/  SYNCS.PHASECHK.TRANS64.TRYWAIT P1, [R3+URZ], R0 ;  /* 0x00000000030075a7 */ /* 0x010824000802017f */
[----:B0-----:R-:W-:Y:S05]  /*120f0*/  @!P1 NANOSLEEP.SYNCS 0x989680 ;  /* 0x009896800000995d */ /* 0x001fea0003900000 */
[----:B------:R-:W0:Y:S02]  /*12100*/  @!P1 SYNCS.PHASECHK.TRANS64 P1, [R3+URZ], R0 ;  /* 0x00000000030095a7 */ /* 0x000e24000802007f */
[----:B0-----:R-:W-:Y:S05]  /*12110*/  @!P1 BRA `(.L_x_17) ;  /* 0xfffffffc00f09947 */ /* 0x001fea000383ffff */
[----:B------:R-:W-:Y:S05]  /*12120*/  BRA `(.L_x_16) ;  /* 0xfffffef000407947 */ /* 0x000fea000383ffff */
.L_x_22:
[----:B--2---:R-:W-:-:S04]  /*12130*/  IMAD.U32 R5, RZ, RZ, UR4 ;  /* 0x00000004ff057e24 */ /* 0x004fc8000f8e00ff */
[----:B------:R2:W3:Y:S03]  /*12140*/  SYNCS.PHASECHK.TRANS64.TRYWAIT P1, [R5+URZ], R4 ;  /* 0x00000004050075a7 */ /* 0x0004e6000802017f */
[----:B---3--:R-:W-:Y:S05]  /*12150*/  @!P1 NANOSLEEP.SYNCS 0x989680 ;  /* 0x009896800000995d */ /* 0x008fea0003900000 */
[----:B------:R-:W3:Y:S02]  /*12160*/  @!P1 SYNCS.PHASECHK.TRANS64 P1, [R5+URZ], R4 ;  /* 0x00000004050095a7 */ /* 0x000ee4000802007f */
[----:B---3--:R-:W-:Y:S05]  /*12170*/  @!P1 BRA `(.L_x_22) ;  /* 0xfffffffc00ec9947 */ /* 0x008fea000383ffff */
[----:B------:R-:W-:Y:S05]  /*12180*/  BRA `(.L_x_21) ;  /* 0xffffff1000f87947 */ /* 0x000fea000383ffff */
.L_x_385:
[----:B------:R-:W-:Y:S01]  /*12190*/  BSSY B1, `(.L_x_405) ;  /* 0x0000006000017945 */ /* 0x000fe20003800000 */
[----:B------:R-:W-:-:S07]  /*121a0*/  IMAD.MOV.U32 R15, RZ, RZ, -0x1 ;  /* 0xffffffffff0f7424 */ /* 0x000fce00078e00ff */
[----:B------:R-:W-:Y:S05]  /*121b0*/  WARPSYNC.COLLECTIVE R15, `(.L_x_406) ;  /* 0x000000000f0c7348 */ /* 0x000fea0003c00000 */
[----:B------:R-:W-:Y:S02]  /*121c0*/  ELECT P6, UR62, PT ;  /* 0x00000000003e782f */ /* 0x000fe400038c0000 */
[----:B------:R-:W-:Y:S01]  /*121d0*/  MOV R14, UR62 ;  /* 0x0000003e000e7c02 */ /* 0x000fe20008000f00 */
[----:B------:R-:W-:Y:S10]  /*121e0*/  ENDCOLLECTIVE ;  /* 0x000000000000791b */ /* 0x000ff40003800000 */
.L_x_406:
[----:B------:R-:W-:Y:S05]  /*121f0*/  BSYNC B1 ;  /* 0x0000000000017941 */ /* 0x000fea0003800000 */
.L_x_405:
[----:B------:R-:W-:Y:S05]  /*12200*/  BRA `(.L_x_407) ;  /* 0xfffffff000387947 */ /* 0x000fea000383ffff */
.L_x_388:
[----:B0-----:R0:W1:Y:S02]  /*12210*/  SYNCS.PHASECHK.TRANS64.TRYWAIT P1, [R12+URZ+0x20], R7 ;  /* 0x000020070c0075a7 */ /* 0x001064000802017f */
[----:B-1----:R-:W-:Y:S05]  /*12220*/  @!P1 NANOSLEEP.SYNCS 0x989680 ;  /* 0x009896800000995d */ /* 0x002fea0003900000 */
[----:B------:R-:W1:Y:S02]  /*12230*/  @!P1 SYNCS.PHASECHK.TRANS64 P1, [R12+URZ+0x20], R7 ;  /* 0x000020070c0095a7 */ /* 0x000e64000802007f */
[----:B-1----:R-:W-:Y:S05]  /*12240*/  @!P1 BRA `(.L_x_388) ;  /* 0xfffffffc00f09947 */ /* 0x002fea000383ffff */
[----:B------:R-:W-:Y:S05]  /*12250*/  BRA `(.L_x_408) ;  /* 0xfffffff0006c7947 */ /* 0x000fea000383ffff */
.L_x_397:
[----:B------:R-:W-:Y:S01]  /*12260*/  BSSY B0, `(.L_x_409) ;  /* 0x0000006000007945 */ /* 0x000fe20003800000 */
[----:B------:R-:W-:-:S07]  /*12270*/  IMAD.MOV.U32 R15, RZ, RZ, -0x1 ;  /* 0xffffffffff0f7424 */ /* 0x000fce00078e00ff */
[----:B------:R-:W-:Y:S05]  /*12280*/  WARPSYNC.COLLECTIVE R15, `(.L_x_410) ;  /* 0x000000000f0c7348 */ /* 0x000fea0003c00000 */
[----:B------:R-:W-:Y:S02]  /*12290*/  ELECT P6, UR62, PT ;  /* 0x00000000003e782f */ /* 0x000fe400038c0000 */
[----:B------:R-:W-:Y:S01]  /*122a0*/  MOV R14, UR62 ;  /* 0x0000003e000e7c02 */ /* 0x000fe20008000f00 */
[----:B------:R-:W-:Y:S10]  /*122b0*/  ENDCOLLECTIVE ;  /* 0x000000000000791b */ /* 0x000ff40003800000 */
.L_x_410:
[----:B------:R-:W-:Y:S05]  /*122c0*/  BSYNC B0 ;  /* 0x0000000000007941 */ /* 0x000fea0003800000 */
.L_x_409:
[----:B------:R-:W-:Y:S05]  /*122d0*/  BRA `(.L_x_411) ;  /* 0xfffffff800cc7947 */ /* 0x000fea000383ffff */
.L_x_401:
[----:B0-----:R0:W1:Y:S02]  /*122e0*/  SYNCS.PHASECHK.TRANS64.TRYWAIT P0, [R7+URZ], R4 ;  /* 0x00000004070075a7 */ /* 0x001064000800017f */
[----:B-1----:R-:W-:Y:S05]  /*122f0*/  @!P0 NANOSLEEP.SYNCS 0x989680 ;  /* 0x009896800000895d */ /* 0x002fea0003900000 */
[----:B------:R-:W1:Y:S02]  /*12300*/  @!P0 SYNCS.PHASECHK.TRANS64 P0, [R7+URZ], R4 ;  /* 0x00000004070085a7 */ /* 0x000e64000800007f */
[----:B-1----:R-:W-:Y:S05]  /*12310*/  @!P0 BRA `(.L_x_401) ;  /* 0xfffffffc00f08947 */ /* 0x002fea000383ffff */
[----:B------:R-:W-:Y:S05]  /*12320*/  BRA `(.L_x_412) ;  /* 0xfffffffc000c7947 */ /* 0x000fea000383ffff */
.L_x_402:
[----:B0-----:R0:W1:Y:S02]  /*12330*/  SYNCS.PHASECHK.TRANS64.TRYWAIT P0, [R6+URZ], R3 ;  /* 0x00000003060075a7 */ /* 0x001064000800017f */
[----:B-1----:R-:W-:Y:S05]  /*12340*/  @!P0 NANOSLEEP.SYNCS 0x989680 ;  /* 0x009896800000895d */ /* 0x002fea0003900000 */
[----:B------:R-:W1:Y:S02]  /*12350*/  @!P0 SYNCS.PHASECHK.TRANS64 P0, [R6+URZ], R3 ;  /* 0x00000003060085a7 */ /* 0x000e64000800007f */
[----:B-1----:R-:W-:Y:S05]  /*12360*/  @!P0 BRA `(.L_x_402) ;  /* 0xfffffffc00f08947 */ /* 0x002fea000383ffff */
[----:B------:R-:W-:Y:S05]  /*12370*/  BRA `(.L_x_413) ;  /* 0xfffffffc001c7947 */ /* 0x000fea000383ffff */
.L_x_403:
[----:B-1----:R1:W2:Y:S02]  /*12380*/  SYNCS.PHASECHK.TRANS64.TRYWAIT P0, [R7+URZ], R4 ;  /* 0x00000004070075a7 */ /* 0x0022a4000800017f */
[----:B--2---:R-:W-:Y:S05]  /*12390*/  @!P0 NANOSLEEP.SYNCS 0x989680 ;  /* 0x009896800000895d */ /* 0x004fea0003900000 */
[----:B------:R-:W2:Y:S02]  /*123a0*/  @!P0 SYNCS.PHASECHK.TRANS64 P0, [R7+URZ], R4 ;  /* 0x00000004070085a7 */ /* 0x000ea4000800007f */
[----:B--2---:R-:W-:Y:S05]  /*123b0*/  @!P0 BRA `(.L_x_403) ;  /* 0xfffffffc00f08947 */ /* 0x004fea000383ffff */
[----:B------:R-:W-:Y:S05]  /*123c0*/  BRA `(.L_x_414) ;  /* 0xfffffffc00247947 */ /* 0x000fea000383ffff */
.L_x_415:
[----:B------:R-:W-:-:S00]  /*123d0*/  BRA `(.L_x_415) ;  /* 0xfffffffc00fc7947 */ /* 0x000fc0000383ffff */
[----:B------:R-:W-:-:S00]  /*123e0*/  NOP ;  /* 0x0000000000007918 */ /* 0x000fc00000000000 */
        /* <DEDUP_REMOVED lines=9> */
.L_x_416:


//--------------------- .nv.global.init           --------------------------
	.section	.nv.global.init,"aw",@progbits
.nv.global.init:
	.type		$str$22,@object
	.size		$str$22,($str$23 - $str$22)
$str$22:
        /*0000*/ 	.byte	0x6b, 0x5f, 0x74, 0x69, 0x6c, 0x65, 0x5f, 0x63, 0x6f, 0x75, 0x6e, 0x74, 0x20, 0x3e, 0x3d, 0x20
        /*0010*/ 	.byte	0x31, 0x00
	.type		$str$23,@object
	.size		$str$23,(__unnamed_1 - $str$23)
$str$23:
        /*0012*/ 	.byte	0x2f, 0x74, 0x6d, 0x70, 0x2f, 0x63, 0x75, 0x74, 0x6c, 0x61, 0x73, 0x73, 0x5f, 0x73, 0x77, 0x65
        /*0022*/ 	.byte	0x65, 0x70, 0x5f, 0x73, 0x72, 0x63, 0x2f, 0x69, 0x6e, 0x63, 0x6c, 0x75, 0x64, 0x65, 0x2f, 0x63
        /*0032*/ 	.byte	0x75, 0x74, 0x6c, 0x61, 0x73, 0x73, 0x2f, 0x67, 0x65, 0x6d, 0x6d, 0x2f, 0x63, 0x6f, 0x6c, 0x6c
        /*0042*/ 	.byte	0x65, 0x63, 0x74, 0x69, 0x76, 0x65, 0x2f, 0x73, 0x6d, 0x39, 0x30, 0x5f, 0x6d, 0x6d, 0x61, 0x5f
        /*0052*/ 	.byte	0x74, 0x6d, 0x61, 0x5f, 0x67, 0x6d, 0x6d, 0x61, 0x5f, 0x73, 0x73, 0x5f, 0x77, 0x61, 0x72, 0x70
        /*0062*/ 	.byte	0x73, 0x70, 0x65, 0x63, 0x69, 0x61, 0x6c, 0x69, 0x7a, 0x65, 0x64, 0x2e, 0x68, 0x70, 0x70, 0x00
	.type		__unnamed_1,@object
	.size		__unnamed_1,(.L_0 - __unnamed_1)
__unnamed_1:
        /*0072*/ 	.byte	0x76, 0x6f, 0x69, 0x64, 0x20, 0x63, 0x75, 0x74, 0x6c, 0x61, 0x73, 0x73, 0x3a, 0x3a, 0x67, 0x65
        /* <DEDUP_REMOVED lines=179> */
        /*0bb2*/ 	.byte	0x3a, 0x3a, 0x69, 0x64, 0x65, 0x6e, 0x74, 0x69, 0x74, 0x79, 0x5d, 0x00
.L_0:


//--------------------- .nv.shared._ZN7cutlass13device_kernelINS_4gemm6kernel13GemmUniversalIN4cute5tupleIJiiiiEEENS1_10collective13CollectiveMmaINS1_34MainloopSm90TmaGmmaWarpSpecializedILi4ENS5_IJNS4_1CILi1EEESB_SB_EEENS1_35KernelTmaWarpSpecializedCooperativeEEENS5_IJNSA_ILi192EEENSA_ILi176EEENSA_ILi64EEEEEENS_6half_tENS5_IJlSB_lEEESJ_SK_NS4_8TiledMMAINS4_8MMA_AtomIJNS4_4SM904GMMA25MMA_64x16x16_F32F16F16_SSILNSO_5MajorE0ELSQ_0ELNSO_7ScaleInE1ELSR_1EEEEEENS4_6LayoutINS5_IJNSA_ILi2EEESB_SB_EEENS5_IJSB_NSA_ILi0EEESX_EEEEENS5_IJNS4_10UnderscoreES10_S10_EEEEENS4_13SM90_TMA_LOADENS4_14ComposedLayoutINS4_7SwizzleILi3ELi4ELi3EEENS4_18smem_ptr_flag_bitsILi16EEENSU_INS5_IJNSA_ILi8EEESH_EEENS5_IJSH_SB_EEEEEEEvNS4_8identityES13_S1D_vS1E_EENS_8epilogue10collective6detail29Sm90TmaWarpSpecializedAdapterINS1H_15DefaultEpilogueISJ_SK_SK_NS1G_6thread17LinearCombinationISJ_Li1EffLNS1L_9ScaleType4KindE0ELNS_15FloatRoundStyleE2ESJ_EENS1_15EpilogueDefaultEEEEEvvEEEEvNT_6ParamsE --------------------------
	.section	.nv.shared._ZN7cutlass13device_kernelINS_4gemm6kernel13GemmUniversalIN4cute5tupleIJiiiiEEENS1_10collective13CollectiveMmaINS1_34MainloopSm90TmaGmmaWarpSpecializedILi4ENS5_IJNS4_1CILi1EEESB_SB_EEENS1_35KernelTmaWarpSpecializedCooperativeEEENS5_IJNSA_ILi192EEENSA_ILi176EEENSA_ILi64EEEEEENS_6half_tENS5_IJlSB_lEEESJ_SK_NS4_8TiledMMAINS4_8MMA_AtomIJNS4_4SM904GMMA25MMA_64x16x16_F32F16F16_SSILNSO_5MajorE0ELSQ_0ELNSO_7ScaleInE1ELSR_1EEEEEENS4_6LayoutINS5_IJNSA_ILi2EEESB_SB_EEENS5_IJSB_NSA_ILi0EEESX_EEEEENS5_IJNS4_10UnderscoreES10_S10_EEEEENS4_13SM90_TMA_LOADENS4_14ComposedLayoutINS4_7SwizzleILi3ELi4ELi3EEENS4_18smem_ptr_flag_bitsILi16EEENSU_INS5_IJNSA_ILi8EEESH_EEENS5_IJSH_SB_EEEEEEEvNS4_8identityES13_S1D_vS1E_EENS_8epilogue10collective6detail29Sm90TmaWarpSpecializedAdapterINS1H_15DefaultEpilogueISJ_SK_SK_NS1G_6thread17LinearCombinationISJ_Li1EffLNS1L_9ScaleType4KindE0ELNS_15FloatRoundStyleE2ESJ_EENS1_15EpilogueDefaultEEEEEvvEEEEvNT_6ParamsE,"aw",@nobits
	.sectionflags	@""
	.align	16
	.zero		1024


//--------------------- .nv.shared.reserved.0     --------------------------
	.section	.nv.shared.reserved.0,"aw",@nobits
	.weak		__nv_reservedSMEM_offset_0_alias
	.size		__nv_reservedSMEM_offset_0_alias, 0, 0
	.other		__nv_reservedSMEM_offset_0_alias,@"STO_CUDA_RESERVED_SHARED STV_DEFAULT"
__nv_reservedSMEM_offset_0_alias:
	.zero		0


//--------------------- .nv.global                --------------------------
	.section	.nv.global,"aw",@nobits
.nv.global:
	.type		_ZN39_INTERNAL_a5044fe5_4_k_cu_46fdd465_97184cute1_E,@object
	.size		_ZN39_INTERNAL_a5044fe5_4_k_cu_46fdd465_97184cute1_E,(_ZN39_INTERNAL_a5044fe5_4_k_cu_46fdd465_97184cuda3std3__45__cpo6cbeginE - _ZN39_INTERNAL_a5044fe5_4_k_cu_46fdd465_97184cute1_E)
_ZN39_INTERNAL_a5044fe5_4_k_cu_46fdd465_97184cute1_E:
	.zero		1
	.type		_ZN39_INTERNAL_a5044fe5_4_k_cu_46fdd465_97184cuda3std3__45__cpo6cbeginE,@object
	.size		_ZN39_INTERNAL_a5044fe5_4_k_cu_46fdd465_97184cuda3std3__45__cpo6cbeginE,(_ZN39_INTERNAL_a5044fe5_4_k_cu_46fdd465_97184cuda3std3__48in_placeE - _ZN39_INTERNAL_a5044fe5_4_k_cu_46fdd465_97184cuda3std3__45__cpo6cbeginE)
_ZN39_INTERNAL_a5044fe5_4_k_cu_46fdd465_97184cuda3std3__45__cpo6cbeginE:
	.zero		1
	.type		_ZN39_INTERNAL_a5044fe5_4_k_cu_46fdd465_97184cuda3std3__48in_placeE,@object
	.size		_ZN39_INTERNAL_a5044fe5_4_k_cu_46fdd465_97184cuda3std3__48in_placeE,(_ZN39_INTERNAL_a5044fe5_4_k_cu_46fdd465_97184cuda3std6ranges3__45__cpo9iter_moveE - _ZN39_INTERNAL_a5044fe5_4_k_cu_46fdd465_97184cuda3std3__48in_placeE)
_ZN39_INTERNAL_a5044fe5_4_k_cu_46fdd465_97184cuda3std3__48in_placeE:
	.zero		1
	.type		_ZN39_INTERNAL_a5044fe5_4_k_cu_46fdd465_97184cuda3std6ranges3__45__cpo9iter_moveE,@object
	.size		_ZN39_INTERNAL_a5044fe5_4_k_cu_46fdd465_97184cuda3std6ranges3__45__cpo9iter_moveE,(_ZN39_INTERNAL_a5044fe5_4_k_cu_46fdd465_97184cuda3std3__45__cpo5beginE - _ZN39_INTERNAL_a5044fe5_4_k_cu_46fdd465_97184cuda3std6ranges3__45__cpo9iter_moveE)
_ZN39_INTERNAL_a5044fe5_4_k_cu_46fdd465_97184cuda3std6ranges3__45__cpo9iter_moveE:
	.zero		1
	.type		_ZN39_INTERNAL_a5044fe5_4_k_cu_46fdd465_97184cuda3std3__45__cpo5beginE,@object
	.size		_ZN39_INTERNAL_a5044fe5_4_k_cu_46fdd465_97184cuda3std3__45__cpo5beginE,(_ZN39_INTERNAL_a5044fe5_4_k_cu_46fdd465_97184cuda3std3__441_GLOBAL__N__a5044fe5_4_k_cu_46fdd465_97186ignoreE - _ZN39_INTERNAL_a5044fe5_4_k_cu_46fdd465_97184cuda3std3__45__cpo5beginE)
_ZN39_INTERNAL_a5044fe5_4_k_cu_46fdd465_97184cuda3std3__45__cpo5beginE:
	.zero		1
	.type		_ZN39_INTERNAL_a5044fe5_4_k_cu_46fdd465_97184cuda3std3__441_GLOBAL__N__a5044fe5_4_k_cu_46fdd465_97186ignoreE,@object
	.size		_ZN39_INTERNAL_a5044fe5_4_k_cu_46fdd465_97184cuda3std3__441_GLOBAL__N__a5044fe5_4_k_cu_46fdd465_97186ignoreE,(_ZN39_INTERNAL_a5044fe5_4_k_cu_46fdd465_97184cute7productE - _ZN39_INTERNAL_a5044fe5_4_k_cu_46fdd465_97184cuda3std3__441_GLOBAL__N__a5044fe5_4_k_cu_46fdd465_97186ignoreE)
_ZN39_INTERNAL_a5044fe5_4_k_cu_46fdd465_97184cuda3std3__441_GLOBAL__N__a5044fe5_4_k_cu_46fdd465_97186ignoreE:
	.zero		1
	.type		_ZN39_INTERNAL_a5044fe5_4_k_cu_46fdd465_97184cute7productE,@object
	.size		_ZN39_INTERNAL_a5044fe5_4_k_cu_46fdd465_97184cute7productE,(_ZN39_INTERNAL_a5044fe5_4_k_cu_46fdd465_97184cuda3std3__45__cpo3endE - _ZN39_INTERNAL_a5044fe5_4_k_cu_46fdd465_97184cute7productE)
_ZN39_INTERNAL_a5044fe5_4_k_cu_46fdd465_97184cute7productE:
	.zero		1
	.type		_ZN39_INTERNAL_a5044fe5_4_k_cu_46fdd465_97184cuda3std3__45__cpo3endE,@object
	.size		_ZN39_INTERNAL_a5044fe5_4_k_cu_46fdd465_97184cuda3std3__45__cpo3endE,(_ZN39_INTERNAL_a5044fe5_4_k_cu_46fdd465_97184cuda3std3__419piecewise_constructE - _ZN39_INTERNAL_a5044fe5_4_k_cu_46fdd465_97184cuda3std3__45__cpo3endE)
_ZN39_INTERNAL_a5044fe5_4_k_cu_46fdd465_97184cuda3std3__45__cpo3endE:
	.zero		1
	.type		_ZN39_INTERNAL_a5044fe5_4_k_cu_46fdd465_97184cuda3std3__419piecewise_constructE,@object
	.size		_ZN39_INTERNAL_a5044fe5_4_k_cu_46fdd465_97184cuda3std3__419piecewise_constructE,(_ZN39_INTERNAL_a5044fe5_4_k_cu_46fdd465_97184cuda3std3__45__cpo4cendE - _ZN39_INTERNAL_a5044fe5_4_k_cu_46fdd465_97184cuda3std3__419piecewise_constructE)
_ZN39_INTERNAL_a5044fe5_4_k_cu_46fdd465_97184cuda3std3__419piecewise_constructE:
	.zero		1
	.type		_ZN39_INTERNAL_a5044fe5_4_k_cu_46fdd465_97184cuda3std3__45__cpo4cendE,@object
	.size		_ZN39_INTERNAL_a5044fe5_4_k_cu_46fdd465_97184cuda3std3__45__cpo4cendE,(_ZN39_INTERNAL_a5044fe5_4_k_cu_46fdd465_97184cuda3std6ranges3__45__cpo4swapE - _ZN39_INTERNAL_a5044fe5_4_k_cu_46fdd465_97184cuda3std3__45__cpo4cendE)
_ZN39_INTERNAL_a5044fe5_4_k_cu_46fdd465_97184cuda3std3__45__cpo4cendE:
	.zero		1
	.type		_ZN39_INTERNAL_a5044fe5_4_k_cu_46fdd465_97184cuda3std6ranges3__45__cpo4swapE,@object
	.size		_ZN39_INTERNAL_a5044fe5_4_k_cu_46fdd465_97184cuda3std6ranges3__45__cpo4swapE,(.L_8 - _ZN39_INTERNAL_a5044fe5_4_k_cu_46fdd465_97184cuda3std6ranges3__45__cpo4swapE)
_ZN39_INTERNAL_a5044fe5_4_k_cu_46fdd465_97184cuda3std6ranges3__45__cpo4swapE:
	.zero		1
.L_8:


//--------------------- .nv.constant0._ZN7cutlass13device_kernelINS_4gemm6kernel13GemmUniversalIN4cute5tupleIJiiiiEEENS1_10collective13CollectiveMmaINS1_34MainloopSm90TmaGmmaWarpSpecializedILi4ENS5_IJNS4_1CILi1EEESB_SB_EEENS1_35KernelTmaWarpSpecializedCooperativeEEENS5_IJNSA_ILi192EEENSA_ILi176EEENSA_ILi64EEEEEENS_6half_tENS5_IJlSB_lEEESJ_SK_NS4_8TiledMMAINS4_8MMA_AtomIJNS4_4SM904GMMA25MMA_64x16x16_F32F16F16_SSILNSO_5MajorE0ELSQ_0ELNSO_7ScaleInE1ELSR_1EEEEEENS4_6LayoutINS5_IJNSA_ILi2EEESB_SB_EEENS5_IJSB_NSA_ILi0EEESX_EEEEENS5_IJNS4_10UnderscoreES10_S10_EEEEENS4_13SM90_TMA_LOADENS4_14ComposedLayoutINS4_7SwizzleILi3ELi4ELi3EEENS4_18smem_ptr_flag_bitsILi16EEENSU_INS5_IJNSA_ILi8EEESH_EEENS5_IJSH_SB_EEEEEEEvNS4_8identityES13_S1D_vS1E_EENS_8epilogue10collective6detail29Sm90TmaWarpSpecializedAdapterINS1H_15DefaultEpilogueISJ_SK_SK_NS1G_6thread17LinearCombinationISJ_Li1EffLNS1L_9ScaleType4KindE0ELNS_15FloatRoundStyleE2ESJ_EENS1_15EpilogueDefaultEEEEEvvEEEEvNT_6ParamsE --------------------------
	.section	.nv.constant0._ZN7cutlass13device_kernelINS_4gemm6kernel13GemmUniversalIN4cute5tupleIJiiiiEEENS1_10collective13CollectiveMmaINS1_34MainloopSm90TmaGmmaWarpSpecializedILi4ENS5_IJNS4_1CILi1EEESB_SB_EEENS1_35KernelTmaWarpSpecializedCooperativeEEENS5_IJNSA_ILi192EEENSA_ILi176EEENSA_ILi64EEEEEENS_6half_tENS5_IJlSB_lEEESJ_SK_NS4_8TiledMMAINS4_8MMA_AtomIJNS4_4SM904GMMA25MMA_64x16x16_F32F16F16_SSILNSO_5MajorE0ELSQ_0ELNSO_7ScaleInE1ELSR_1EEEEEENS4_6LayoutINS5_IJNSA_ILi2EEESB_SB_EEENS5_IJSB_NSA_ILi0EEESX_EEEEENS5_IJNS4_10UnderscoreES10_S10_EEEEENS4_13SM90_TMA_LOADENS4_14ComposedLayoutINS4_7SwizzleILi3ELi4ELi3EEENS4_18smem_ptr_flag_bitsILi16EEENSU_INS5_IJNSA_ILi8EEESH_EEENS5_IJSH_SB_EEEEEEEvNS4_8identityES13_S1D_vS1E_EENS_8epilogue10collective6detail29Sm90TmaWarpSpecializedAdapterINS1H_15DefaultEpilogueISJ_SK_SK_NS1G_6thread17LinearCombinationISJ_Li1EffLNS1L_9ScaleType4KindE0ELNS_15FloatRoundStyleE2ESJ_EENS1_15EpilogueDefaultEEEEEvvEEEEvNT_6ParamsE,"a",@progbits
	.sectionflags	@""
	.align	4
.nv.constant0._ZN7cutlass13device_kernelINS_4gemm6kernel13GemmUniversalIN4cute5tupleIJiiiiEEENS1_10collective13CollectiveMmaINS1_34MainloopSm90TmaGmmaWarpSpecializedILi4ENS5_IJNS4_1CILi1EEESB_SB_EEENS1_35KernelTmaWarpSpecializedCooperativeEEENS5_IJNSA_ILi192EEENSA_ILi176EEENSA_ILi64EEEEEENS_6half_tENS5_IJlSB_lEEESJ_SK_NS4_8TiledMMAINS4_8MMA_AtomIJNS4_4SM904GMMA25MMA_64x16x16_F32F16F16_SSILNSO_5MajorE0ELSQ_0ELNSO_7ScaleInE1ELSR_1EEEEEENS4_6LayoutINS5_IJNSA_ILi2EEESB_SB_EEENS5_IJSB_NSA_ILi0EEESX_EEEEENS5_IJNS4_10UnderscoreES10_S10_EEEEENS4_13SM90_TMA_LOADENS4_14ComposedLayoutINS4_7SwizzleILi3ELi4ELi3EEENS4_18smem_ptr_flag_bitsILi16EEENSU_INS5_IJNSA_ILi8EEESH_EEENS5_IJSH_SB_EEEEEEEvNS4_8identityES13_S1D_vS1E_EENS_8epilogue10collective6detail29Sm90TmaWarpSpecializedAdapterINS1H_15DefaultEpilogueISJ_SK_SK_NS1G_6thread17LinearCombinationISJ_Li1EffLNS1L_9ScaleType4KindE0ELNS_15FloatRoundStyleE2ESJ_EENS1_15EpilogueDefaultEEEEEvvEEEEvNT_6ParamsE:
	.zero		1664


//--------------------- SYMBOLS --------------------------

	.type		.nv.reservedSmem.offset0,@object
	.size		.nv.reservedSmem.offset0,0x4
	.type		__assertfail,@function
